	.target	sm_90a

	.elftype	@"ET_EXEC"


//--------------------- .note.nv.tkinfo           --------------------------
	.section	.note.nv.tkinfo,"",@"SHT_NOTE"
	.sectionflags	@"SHF_NOTE_NV_TKINFO"
	.tkinfo
        /*0018*/ 	.word	0x00000002
        /*0030*/ 	.string	""
        /*0030*/ 	.string	"ptxas"
        /*0030*/ 	.string	"Cuda compilation tools, release 13.0, V13.0.88"
        /*0030*/ 	.string	"Build cuda_13.0.r13.0/compiler.36424714_0"
        /*0030*/ 	.string	"-arch sm_90a -m 64 "



//--------------------- .note.nv.cuinfo           --------------------------
	.section	.note.nv.cuinfo,"",@"SHT_NOTE"
	.sectionflags	@"SHF_NOTE_NV_CUINFO"
        /*0018*/ 	.short	0x0002
        /*001a*/ 	.short	0x005a
        /*001c*/ 	.short	0x0082
	.zero		2


//--------------------- .nv.info                  --------------------------
	.section	.nv.info,"",@"SHT_CUDA_INFO"
	.align	4


	//----- nvinfo : EIATTR_REGCOUNT
	.align		4
        /*0000*/ 	.byte	0x04, 0x2f
        /*0002*/ 	.short	(.L_15 - .L_14)
	.align		4
.L_14:
        /*0004*/ 	.word	index@(_ZN7cutlass13device_kernelINS_4gemm6kernel13GemmUniversalIN4cute5tupleIJiiiiEEENS1_10collective13CollectiveMmaINS1_34MainloopSm90TmaGmmaWarpSpecializedILi5ENS5_IJNS4_1CILi2EEESB_NSA_ILi1EEEEEENS1_35KernelTmaWarpSpecializedCooperativeEEENS5_IJNSA_ILi256EEESG_NSA_ILi32EEEEEENS_6half_tENS5_IJlSC_lEEESJ_SK_NS4_8TiledMMAINS4_8MMA_AtomIJNS4_4SM904GMMA26MMA_64x256x16_F32F16F16_SSILNSO_5MajorE0ELSQ_0ELNSO_7ScaleInE1ELSR_1EEEEEENS4_6LayoutINS5_IJSB_SC_SC_EEENS5_IJSC_NSA_ILi0EEESW_EEEEENS5_IJNS4_10UnderscoreESZ_SZ_EEEEENS4_23SM90_TMA_LOAD_MULTICASTENS4_14ComposedLayoutINS4_7SwizzleILi2ELi4ELi3EEENS4_18smem_ptr_flag_bitsILi16EEENSU_INS5_IJNSA_ILi8EEESH_EEENS5_IJSH_SC_EEEEEEEvNS4_8identityES12_S1C_vS1D_EENS_8epilogue10collective6detail29Sm90TmaWarpSpecializedAdapterINS1G_15DefaultEpilogueISJ_SK_SK_NS1F_6thread17LinearCombinationISJ_Li1EffLNS1K_9ScaleType4KindE0ELNS_15FloatRoundStyleE2ESJ_EENS1_15EpilogueDefaultEEEEEvvEEEEvNT_6ParamsE)
        /*0008*/ 	.word	0x000000a8


	//----- nvinfo : EIATTR_FRAME_SIZE
	.align		4
.L_15:
        /*000c*/ 	.byte	0x04, 0x11
        /*000e*/ 	.short	(.L_17 - .L_16)
	.align		4
.L_16:
        /*0010*/ 	.word	index@(_ZN7cutlass13device_kernelINS_4gemm6kernel13GemmUniversalIN4cute5tupleIJiiiiEEENS1_10collective13CollectiveMmaINS1_34MainloopSm90TmaGmmaWarpSpecializedILi5ENS5_IJNS4_1CILi2EEESB_NSA_ILi1EEEEEENS1_35KernelTmaWarpSpecializedCooperativeEEENS5_IJNSA_ILi256EEESG_NSA_ILi32EEEEEENS_6half_tENS5_IJlSC_lEEESJ_SK_NS4_8TiledMMAINS4_8MMA_AtomIJNS4_4SM904GMMA26MMA_64x256x16_F32F16F16_SSILNSO_5MajorE0ELSQ_0ELNSO_7ScaleInE1ELSR_1EEEEEENS4_6LayoutINS5_IJSB_SC_SC_EEENS5_IJSC_NSA_ILi0EEESW_EEEEENS5_IJNS4_10UnderscoreESZ_SZ_EEEEENS4_23SM90_TMA_LOAD_MULTICASTENS4_14ComposedLayoutINS4_7SwizzleILi2ELi4ELi3EEENS4_18smem_ptr_flag_bitsILi16EEENSU_INS5_IJNSA_ILi8EEESH_EEENS5_IJSH_SC_EEEEEEEvNS4_8identityES12_S1C_vS1D_EENS_8epilogue10collective6detail29Sm90TmaWarpSpecializedAdapterINS1G_15DefaultEpilogueISJ_SK_SK_NS1F_6thread17LinearCombinationISJ_Li1EffLNS1K_9ScaleType4KindE0ELNS_15FloatRoundStyleE2ESJ_EENS1_15EpilogueDefaultEEEEEvvEEEEvNT_6ParamsE)
        /*0014*/ 	.word	0x000004c0


	//----- nvinfo : EIATTR_MIN_STACK_SIZE
	.align		4
.L_17:
        /*0018*/ 	.byte	0x04, 0x12
        /*001a*/ 	.short	(.L_19 - .L_18)
	.align		4
.L_18:
        /*001c*/ 	.word	index@(_ZN7cutlass13device_kernelINS_4gemm6kernel13GemmUniversalIN4cute5tupleIJiiiiEEENS1_10collective13CollectiveMmaINS1_34MainloopSm90TmaGmmaWarpSpecializedILi5ENS5_IJNS4_1CILi2EEESB_NSA_ILi1EEEEEENS1_35KernelTmaWarpSpecializedCooperativeEEENS5_IJNSA_ILi256EEESG_NSA_ILi32EEEEEENS_6half_tENS5_IJlSC_lEEESJ_SK_NS4_8TiledMMAINS4_8MMA_AtomIJNS4_4SM904GMMA26MMA_64x256x16_F32F16F16_SSILNSO_5MajorE0ELSQ_0ELNSO_7ScaleInE1ELSR_1EEEEEENS4_6LayoutINS5_IJSB_SC_SC_EEENS5_IJSC_NSA_ILi0EEESW_EEEEENS5_IJNS4_10UnderscoreESZ_SZ_EEEEENS4_23SM90_TMA_LOAD_MULTICASTENS4_14ComposedLayoutINS4_7SwizzleILi2ELi4ELi3EEENS4_18smem_ptr_flag_bitsILi16EEENSU_INS5_IJNSA_ILi8EEESH_EEENS5_IJSH_SC_EEEEEEEvNS4_8identityES12_S1C_vS1D_EENS_8epilogue10collective6detail29Sm90TmaWarpSpecializedAdapterINS1G_15DefaultEpilogueISJ_SK_SK_NS1F_6thread17LinearCombinationISJ_Li1EffLNS1K_9ScaleType4KindE0ELNS_15FloatRoundStyleE2ESJ_EENS1_15EpilogueDefaultEEEEEvvEEEEvNT_6ParamsE)
        /*0020*/ 	.word	0x000004c0
.L_19:


//--------------------- .nv.compat                --------------------------
	.section	.nv.compat,"",@"SHT_CUDA_COMPAT_INFO"
	.align	4
        /*0000*/ 	.byte	0x02, 0x09, 0x01, 0x00, 0x02, 0x02, 0x04, 0x00, 0x02, 0x05, 0x05, 0x00, 0x03, 0x07, 0x01, 0x01
        /*0010*/ 	.byte	0x02, 0x03, 0x01, 0x00, 0x02, 0x06, 0x01, 0x00, 0x04, 0x0b, 0x08, 0x00, 0x00, 0x00, 0x00, 0x00
        /*0020*/ 	.byte	0x00, 0x00, 0x00, 0x00


//--------------------- .nv.info._ZN7cutlass13device_kernelINS_4gemm6kernel13GemmUniversalIN4cute5tupleIJiiiiEEENS1_10collective13CollectiveMmaINS1_34MainloopSm90TmaGmmaWarpSpecializedILi5ENS5_IJNS4_1CILi2EEESB_NSA_ILi1EEEEEENS1_35KernelTmaWarpSpecializedCooperativeEEENS5_IJNSA_ILi256EEESG_NSA_ILi32EEEEEENS_6half_tENS5_IJlSC_lEEESJ_SK_NS4_8TiledMMAINS4_8MMA_AtomIJNS4_4SM904GMMA26MMA_64x256x16_F32F16F16_SSILNSO_5MajorE0ELSQ_0ELNSO_7ScaleInE1ELSR_1EEEEEENS4_6LayoutINS5_IJSB_SC_SC_EEENS5_IJSC_NSA_ILi0EEESW_EEEEENS5_IJNS4_10UnderscoreESZ_SZ_EEEEENS4_23SM90_TMA_LOAD_MULTICASTENS4_14ComposedLayoutINS4_7SwizzleILi2ELi4ELi3EEENS4_18smem_ptr_flag_bitsILi16EEENSU_INS5_IJNSA_ILi8EEESH_EEENS5_IJSH_SC_EEEEEEEvNS4_8identityES12_S1C_vS1D_EENS_8epilogue10collective6detail29Sm90TmaWarpSpecializedAdapterINS1G_15DefaultEpilogueISJ_SK_SK_NS1F_6thread17LinearCombinationISJ_Li1EffLNS1K_9ScaleType4KindE0ELNS_15FloatRoundStyleE2ESJ_EENS1_15EpilogueDefaultEEEEEvvEEEEvNT_6ParamsE --------------------------
	.section	.nv.info._ZN7cutlass13device_kernelINS_4gemm6kernel13GemmUniversalIN4cute5tupleIJiiiiEEENS1_10collective13CollectiveMmaINS1_34MainloopSm90TmaGmmaWarpSpecializedILi5ENS5_IJNS4_1CILi2EEESB_NSA_ILi1EEEEEENS1_35KernelTmaWarpSpecializedCooperativeEEENS5_IJNSA_ILi256EEESG_NSA_ILi32EEEEEENS_6half_tENS5_IJlSC_lEEESJ_SK_NS4_8TiledMMAINS4_8MMA_AtomIJNS4_4SM904GMMA26MMA_64x256x16_F32F16F16_SSILNSO_5MajorE0ELSQ_0ELNSO_7ScaleInE1ELSR_1EEEEEENS4_6LayoutINS5_IJSB_SC_SC_EEENS5_IJSC_NSA_ILi0EEESW_EEEEENS5_IJNS4_10UnderscoreESZ_SZ_EEEEENS4_23SM90_TMA_LOAD_MULTICASTENS4_14ComposedLayoutINS4_7SwizzleILi2ELi4ELi3EEENS4_18smem_ptr_flag_bitsILi16EEENSU_INS5_IJNSA_ILi8EEESH_EEENS5_IJSH_SC_EEEEEEEvNS4_8identityES12_S1C_vS1D_EENS_8epilogue10collective6detail29Sm90TmaWarpSpecializedAdapterINS1G_15DefaultEpilogueISJ_SK_SK_NS1F_6thread17LinearCombinationISJ_Li1EffLNS1K_9ScaleType4KindE0ELNS_15FloatRoundStyleE2ESJ_EENS1_15EpilogueDefaultEEEEEvvEEEEvNT_6ParamsE,"",@"SHT_CUDA_INFO"
	.sectionflags	@""
	.align	4


	//----- nvinfo : EIATTR_CUDA_API_VERSION
	.align		4
        /*0000*/ 	.byte	0x04, 0x37
        /*0002*/ 	.short	(.L_21 - .L_20)
.L_20:
        /*0004*/ 	.word	0x00000082


	//----- nvinfo : EIATTR_KPARAM_INFO
	.align		4
.L_21:
        /*0008*/ 	.byte	0x04, 0x17
        /*000a*/ 	.short	(.L_23 - .L_22)
.L_22:
        /*000c*/ 	.word	0x00000000
        /*0010*/ 	.short	0x0000
        /*0012*/ 	.short	0x0070
        /*0014*/ 	.byte	0x00, 0xf0, 0x01, 0x10


	//----- nvinfo : EIATTR_SPARSE_MMA_MASK
	.align		4
.L_23:
        /*0018*/ 	.byte	0x03, 0x50
        /*001a*/ 	.short	0x0000


	//----- nvinfo : EIATTR_MAXREG_COUNT
	.align		4
        /*001c*/ 	.byte	0x03, 0x1b
        /*001e*/ 	.short	0x00a8


	//----- nvinfo : EIATTR_NUM_BARRIERS
	.align		4
        /*0020*/ 	.byte	0x02, 0x4c
        /*0022*/ 	.byte	0x01
	.zero		1


	//----- nvinfo : EIATTR_EXTERNS
	.align		4
        /*0024*/ 	.byte	0x04, 0x0f
        /*0026*/ 	.short	(.L_25 - .L_24)


	//   ....[0]....
	.align		4
.L_24:
        /*0028*/ 	.word	index@(__assertfail)


	//----- nvinfo : EIATTR_ANNOTATIONS
	.align		4
.L_25:
        /*002c*/ 	.byte	0x04, 0x55
        /*002e*/ 	.short	(.L_27 - .L_26)


	//   ....[0]....
.L_26:
        /*0030*/ 	.word	0x00000001
        /*0034*/ 	.byte	0x20, 0x0a, 0x00, 0x00, 0x01, 0x00, 0x00, 0x00, 0x30, 0x0a, 0x00, 0x00, 0x01, 0x00, 0x00, 0x00
        /* <DEDUP_REMOVED lines=380> */
        /*1804*/ 	.byte	0x80, 0x70, 0x01, 0x00


	//----- nvinfo : EIATTR_MERCURY_ISA_VERSION
	.align		4
.L_27:
        /*1808*/ 	.byte	0x03, 0x5f
        /*180a*/ 	.short	0x0101


	//----- nvinfo : EIATTR_INT_WARP_WIDE_INSTR_OFFSETS
	.align		4
        /*180c*/ 	.byte	0x04, 0x31
        /*180e*/ 	.short	(.L_29 - .L_28)


	//   ....[0]....
.L_28:
        /*1810*/ 	.word	0x000005a0


	//   ....[1]....
        /*1814*/ 	.word	0x000005b0


	//   ....[2]....
        /*1818*/ 	.word	0x00000720


	//----- nvinfo : EIATTR_COOP_GROUP_MASK_REGIDS
	.align		4
.L_29:
        /*181c*/ 	.byte	0x04, 0x29
        /*181e*/ 	.short	(.L_31 - .L_30)


	//   ....[0]....
.L_30:
        /*1820*/ 	.word	0xffffffff


	//   ....[1]....
        /*1824*/ 	.word	0xffffffff


	//   ....[2]....
        /*1828*/ 	.word	0xffffffff


	//   ....[3]....
        /*182c*/ 	.word	0xffffffff


	//   ....[4]....
        /*1830*/ 	.word	0xffffffff


	//   ....[5]....
        /*1834*/ 	.word	0xffffffff


	//----- nvinfo : EIATTR_COOP_GROUP_INSTR_OFFSETS
	.align		4
.L_31:
        /*1838*/ 	.byte	0x04, 0x28
        /*183a*/ 	.short	(.L_33 - .L_32)


	//   ....[0]....
.L_32:
        /*183c*/ 	.word	0x00000070


	//   ....[1]....
        /*1840*/ 	.word	0x00000080


	//   ....[2]....
        /*1844*/ 	.word	0x000001a0


	//   ....[3]....
        /*1848*/ 	.word	0x000003f0


	//   ....[4]....
        /*184c*/ 	.word	0x00000860


	//   ....[5]....
        /*1850*/ 	.word	0x00001430


	//----- nvinfo : EIATTR_REG_RECONFIG
	.align		4
.L_33:
        /*1854*/ 	.byte	0x01, 0x54
	.zero		2


	//----- nvinfo : EIATTR_SYSCALL_OFFSETS
	.align		4
        /*1858*/ 	.byte	0x04, 0x46
        /*185a*/ 	.short	(.L_35 - .L_34)


	//   ....[0]....
.L_34:
        /*185c*/ 	.word	0x000015e0


	//----- nvinfo : EIATTR_MBARRIER_INSTR_OFFSETS
	.align		4
.L_35:
        /*1860*/ 	.byte	0x04, 0x39
        /*1862*/ 	.short	(.L_37 - .L_36)


	//   ....[0]....
.L_36:
        /*1864*/ 	.word	0x00000320
        /*1868*/ 	.word	0x000000ff
        /*186c*/ 	.word	0x00000000
        /*1870*/ 	.short	0x0100
        /*1872*/ 	.byte	0x08
	.zero		1


	//   ....[1]....
        /*1874*/ 	.word	0x00000330
        /*1878*/ 	.word	0x000000ff
        /*187c*/ 	.word	0x00000028
        /*1880*/ 	.short	0x0100
        /*1882*/ 	.byte	0x08
	.zero		1


	//   ....[2]....
        /*1884*/ 	.word	0x00000340
        /*1888*/ 	.word	0x000000ff
        /*188c*/ 	.word	0x00000008
        /*1890*/ 	.short	0x0100
        /*1892*/ 	.byte	0x08
	.zero		1


	//   ....[3]....
        /*1894*/ 	.word	0x00000350
        /*1898*/ 	.word	0x000000ff
        /*189c*/ 	.word	0x00000030
        /*18a0*/ 	.short	0x0100
        /*18a2*/ 	.byte	0x08
	.zero		1


	//   ....[4]....
        /*18a4*/ 	.word	0x00000360
        /*18a8*/ 	.word	0x000000ff
        /*18ac*/ 	.word	0x00000010
        /*18b0*/ 	.short	0x0100
        /*18b2*/ 	.byte	0x08
	.zero		1


	//   ....[5]....
        /*18b4*/ 	.word	0x00000370
        /*18b8*/ 	.word	0x000000ff
        /*18bc*/ 	.word	0x00000038
        /*18c0*/ 	.short	0x0100
        /*18c2*/ 	.byte	0x08
	.zero		1


	//   ....[6]....
        /*18c4*/ 	.word	0x00000380
        /*18c8*/ 	.word	0x000000ff
        /*18cc*/ 	.word	0x00000018
        /*18d0*/ 	.short	0x0100
        /*18d2*/ 	.byte	0x08
	.zero		1


	//   ....[7]....
        /*18d4*/ 	.word	0x00000390
        /*18d8*/ 	.word	0x000000ff
        /*18dc*/ 	.word	0x00000040
        /*18e0*/ 	.short	0x0100
        /*18e2*/ 	.byte	0x08
	.zero		1


	//   ....[8]....
        /*18e4*/ 	.word	0x000003a0
        /*18e8*/ 	.word	0x000000ff
        /*18ec*/ 	.word	0x00000020
        /*18f0*/ 	.short	0x0100
        /*18f2*/ 	.byte	0x08
	.zero		1


	//   ....[9]....
        /*18f4*/ 	.word	0x000003b0
        /*18f8*/ 	.word	0x000000ff
        /*18fc*/ 	.word	0x00000048
        /*1900*/ 	.short	0x0100
        /*1902*/ 	.byte	0x08
	.zero		1


	//   ....[10]....
        /*1904*/ 	.word	0x00000790
        /*1908*/ 	.word	0x000000ff
        /*190c*/ 	.word	0x00000060
        /*1910*/ 	.short	0x0100
        /*1912*/ 	.byte	0x06
	.zero		1


	//   ....[11]....
        /*1914*/ 	.word	0x000007c0
        /*1918*/ 	.word	0x000000ff
        /*191c*/ 	.word	0x00000068
        /*1920*/ 	.short	0x0100
        /*1922*/ 	.byte	0x06
	.zero		1


	//   ....[12]....
        /*1924*/ 	.word	0x000016c0
        /*1928*/ 	.word	0x00000004
        /*192c*/ 	.word	0x00000000
        /*1930*/ 	.short	0x010a
        /*1932*/ 	.byte	0x3f
	.zero		1


	//   ....[13]....
        /*1934*/ 	.word	0x00001700
        /*1938*/ 	.word	0x00000004
        /*193c*/ 	.word	0x00000000
        /*1940*/ 	.short	0x010a
        /*1942*/ 	.byte	0x3f
	.zero		1


	//   ....[14]....
        /*1944*/ 	.word	0x00002c90
        /*1948*/ 	.word	0x00000005
        /*194c*/ 	.word	0x00000000
        /*1950*/ 	.short	0x010a
        /*1952*/ 	.byte	0x3f
	.zero		1


	//   ....[15]....
        /*1954*/ 	.word	0x00002cd0
        /*1958*/ 	.word	0x00000005
        /*195c*/ 	.word	0x00000000
        /*1960*/ 	.short	0x010a
        /*1962*/ 	.byte	0x3f
	.zero		1


	//   ....[16]....
        /*1964*/ 	.word	0x00004cf0
        /*1968*/ 	.word	0x00000005
        /*196c*/ 	.word	0x00000000
        /*1970*/ 	.short	0x0101
        /*1972*/ 	.byte	0x3f
	.zero		1


	//   ....[17]....
        /*1974*/ 	.word	0x00004f00
        /*1978*/ 	.word	0x00000000
        /*197c*/ 	.word	0x00000000
        /*1980*/ 	.short	0x0101
        /*1982*/ 	.byte	0x3f
	.zero		1


	//   ....[18]....
        /*1984*/ 	.word	0x00016bc0
        /*1988*/ 	.word	0x0000000a
        /*198c*/ 	.word	0x00000028
        /*1990*/ 	.short	0x010a
        /*1992*/ 	.byte	0x3f
	.zero		1


	//   ....[19]....
        /*1994*/ 	.word	0x00016f80
        /*1998*/ 	.word	0x00000002
        /*199c*/ 	.word	0x00000068
        /*19a0*/ 	.short	0x0101
        /*19a2*/ 	.byte	0x3f
	.zero		1


	//   ....[20]....
        /*19a4*/ 	.word	0x00017780
        /*19a8*/ 	.word	0x00000005
        /*19ac*/ 	.word	0x00000000
        /*19b0*/ 	.short	0x010a
        /*19b2*/ 	.byte	0x3f
	.zero		1


	//   ....[21]....
        /*19b4*/ 	.word	0x00017810
        /*19b8*/ 	.word	0x00000007
        /*19bc*/ 	.word	0x00000000
        /*19c0*/ 	.short	0x010a
        /*19c2*/ 	.byte	0x3f
	.zero		1


	//   ....[22]....
        /*19c4*/ 	.word	0x000178a0
        /*19c8*/ 	.word	0x00000007
        /*19cc*/ 	.word	0x00000000
        /*19d0*/ 	.short	0x010a
        /*19d2*/ 	.byte	0x3f
	.zero		1


	//   ....[23]....
        /*19d4*/ 	.word	0x00017930
        /*19d8*/ 	.word	0x00000007
        /*19dc*/ 	.word	0x00000000
        /*19e0*/ 	.short	0x010a
        /*19e2*/ 	.byte	0x3f
	.zero		1


	//   ....[24]....
        /*19e4*/ 	.word	0x000179c0
        /*19e8*/ 	.word	0x00000003
        /*19ec*/ 	.word	0x00000000
        /*19f0*/ 	.short	0x010a
        /*19f2*/ 	.byte	0x3f
	.zero		1


	//   ....[25]....
        /*19f4*/ 	.word	0x00017a20
        /*19f8*/ 	.word	0x00000004
        /*19fc*/ 	.word	0x00000000
        /*1a00*/ 	.short	0x010a
        /*1a02*/ 	.byte	0x3f
	.zero		1


	//   ....[26]....
        /*1a04*/ 	.word	0x00017a70
        /*1a08*/ 	.word	0x00000005
        /*1a0c*/ 	.word	0x00000000
        /*1a10*/ 	.short	0x010a
        /*1a12*/ 	.byte	0x3f
	.zero		1


	//   ....[27]....
        /*1a14*/ 	.word	0x00017b40
        /*1a18*/ 	.word	0x0000000a
        /*1a1c*/ 	.word	0x00000028
        /*1a20*/ 	.short	0x010a
        /*1a22*/ 	.byte	0x3f
	.zero		1


	//   ....[28]....
        /*1a24*/ 	.word	0x00017c10
        /*1a28*/ 	.word	0x00000005
        /*1a2c*/ 	.word	0x00000000
        /*1a30*/ 	.short	0x010a
        /*1a32*/ 	.byte	0x3f
	.zero		1


	//   ....[29]....
        /*1a34*/ 	.word	0x00017c60
        /*1a38*/ 	.word	0x00000007
        /*1a3c*/ 	.word	0x00000000
        /*1a40*/ 	.short	0x010a
        /*1a42*/ 	.byte	0x3f
	.zero		1


	//   ....[30]....
        /*1a44*/ 	.word	0x00017cb0
        /*1a48*/ 	.word	0x00000007
        /*1a4c*/ 	.word	0x00000000
        /*1a50*/ 	.short	0x010a
        /*1a52*/ 	.byte	0x3f
	.zero		1


	//   ....[31]....
        /*1a54*/ 	.word	0x00017d00
        /*1a58*/ 	.word	0x00000007
        /*1a5c*/ 	.word	0x00000000
        /*1a60*/ 	.short	0x010a
        /*1a62*/ 	.byte	0x3f
	.zero		1


	//----- nvinfo : EIATTR_NUM_MBARRIERS
	.align		4
.L_37:
        /*1a64*/ 	.byte	0x03, 0x38
        /*1a66*/ 	.short	0x000c


	//----- nvinfo : EIATTR_EXIT_INSTR_OFFSETS
	.align		4
        /*1a68*/ 	.byte	0x04, 0x1c
        /*1a6a*/ 	.short	(.L_39 - .L_38)


	//   ....[0]....
.L_38:
        /*1a6c*/ 	.word	0x00000ac0


	//   ....[1]....
        /*1a70*/ 	.word	0x00001350


	//   ....[2]....
        /*1a74*/ 	.word	0x00016150


	//   ....[3]....
        /*1a78*/ 	.word	0x00016770


	//   ....[4]....
        /*1a7c*/ 	.word	0x00017a10


	//----- nvinfo : EIATTR_MAX_THREADS
	.align		4
.L_39:
        /*1a80*/ 	.byte	0x04, 0x05
        /*1a82*/ 	.short	(.L_41 - .L_40)
.L_40:
        /*1a84*/ 	.word	0x00000180
        /*1a88*/ 	.word	0x00000001
        /*1a8c*/ 	.word	0x00000001


	//----- nvinfo : EIATTR_CRS_STACK_SIZE
	.align		4
.L_41:
        /*1a90*/ 	.byte	0x04, 0x1e
        /*1a92*/ 	.short	(.L_43 - .L_42)
.L_42:
        /*1a94*/ 	.word	0x00000000


	//----- nvinfo : EIATTR_CBANK_PARAM_SIZE
	.align		4
.L_43:
        /*1a98*/ 	.byte	0x03, 0x19
        /*1a9a*/ 	.short	0x0470


	//----- nvinfo : EIATTR_PARAM_CBANK
	.align		4
        /*1a9c*/ 	.byte	0x04, 0x0a
        /*1a9e*/ 	.short	(.L_45 - .L_44)
	.align		4
.L_44:
        /*1aa0*/ 	.word	index@(.nv.constant0._ZN7cutlass13device_kernelINS_4gemm6kernel13GemmUniversalIN4cute5tupleIJiiiiEEENS1_10collective13CollectiveMmaINS1_34MainloopSm90TmaGmmaWarpSpecializedILi5ENS5_IJNS4_1CILi2EEESB_NSA_ILi1EEEEEENS1_35KernelTmaWarpSpecializedCooperativeEEENS5_IJNSA_ILi256EEESG_NSA_ILi32EEEEEENS_6half_tENS5_IJlSC_lEEESJ_SK_NS4_8TiledMMAINS4_8MMA_AtomIJNS4_4SM904GMMA26MMA_64x256x16_F32F16F16_SSILNSO_5MajorE0ELSQ_0ELNSO_7ScaleInE1ELSR_1EEEEEENS4_6LayoutINS5_IJSB_SC_SC_EEENS5_IJSC_NSA_ILi0EEESW_EEEEENS5_IJNS4_10UnderscoreESZ_SZ_EEEEENS4_23SM90_TMA_LOAD_MULTICASTENS4_14ComposedLayoutINS4_7SwizzleILi2ELi4ELi3EEENS4_18smem_ptr_flag_bitsILi16EEENSU_INS5_IJNSA_ILi8EEESH_EEENS5_IJSH_SC_EEEEEEEvNS4_8identityES12_S1C_vS1D_EENS_8epilogue10collective6detail29Sm90TmaWarpSpecializedAdapterINS1G_15DefaultEpilogueISJ_SK_SK_NS1F_6thread17LinearCombinationISJ_Li1EffLNS1K_9ScaleType4KindE0ELNS_15FloatRoundStyleE2ESJ_EENS1_15EpilogueDefaultEEEEEvvEEEEvNT_6ParamsE)
        /*1aa4*/ 	.short	0x0210
        /*1aa6*/ 	.short	0x0470


	//----- nvinfo : EIATTR_SW_WAR
	.align		4
.L_45:
        /*1aa8*/ 	.byte	0x04, 0x36
        /*1aaa*/ 	.short	(.L_47 - .L_46)
.L_46:
        /*1aac*/ 	.word	0x00000008
.L_47:


//--------------------- .nv.callgraph             --------------------------
	.section	.nv.callgraph,"",@"SHT_CUDA_CALLGRAPH"
	.align	4
	.sectionentsize	8
	.align		4
        /*0000*/ 	.word	0x00000000
	.align		4
        /*0004*/ 	.word	0xffffffff
	.align		4
        /*0008*/ 	.word	index@(_ZN7cutlass13device_kernelINS_4gemm6kernel13GemmUniversalIN4cute5tupleIJiiiiEEENS1_10collective13CollectiveMmaINS1_34MainloopSm90TmaGmmaWarpSpecializedILi5ENS5_IJNS4_1CILi2EEESB_NSA_ILi1EEEEEENS1_35KernelTmaWarpSpecializedCooperativeEEENS5_IJNSA_ILi256EEESG_NSA_ILi32EEEEEENS_6half_tENS5_IJlSC_lEEESJ_SK_NS4_8TiledMMAINS4_8MMA_AtomIJNS4_4SM904GMMA26MMA_64x256x16_F32F16F16_SSILNSO_5MajorE0ELSQ_0ELNSO_7ScaleInE1ELSR_1EEEEEENS4_6LayoutINS5_IJSB_SC_SC_EEENS5_IJSC_NSA_ILi0EEESW_EEEEENS5_IJNS4_10UnderscoreESZ_SZ_EEEEENS4_23SM90_TMA_LOAD_MULTICASTENS4_14ComposedLayoutINS4_7SwizzleILi2ELi4ELi3EEENS4_18smem_ptr_flag_bitsILi16EEENSU_INS5_IJNSA_ILi8EEESH_EEENS5_IJSH_SC_EEEEEEEvNS4_8identityES12_S1C_vS1D_EENS_8epilogue10collective6detail29Sm90TmaWarpSpecializedAdapterINS1G_15DefaultEpilogueISJ_SK_SK_NS1F_6thread17LinearCombinationISJ_Li1EffLNS1K_9ScaleType4KindE0ELNS_15FloatRoundStyleE2ESJ_EENS1_15EpilogueDefaultEEEEEvvEEEEvNT_6ParamsE)
	.align		4
        /*000c*/ 	.word	index@(__assertfail)
	.align		4
        /*0010*/ 	.word	0x00000000
	.align		4
        /*0014*/ 	.word	0xfffffffe
	.align		4
        /*0018*/ 	.word	0x00000000
	.align		4
        /*001c*/ 	.word	0xfffffffd
	.align		4
        /*0020*/ 	.word	0x00000000
	.align		4
        /*0024*/ 	.word	0xfffffffc


//--------------------- .nv.constant4             --------------------------
	.section	.nv.constant4,"a",@progbits
	.align	8
	.align		8
.nv.constant4:
        /*0000*/ 	.dword	__assertfail
	.align		8
        /*0008*/ 	.dword	__unnamed_1
	.align		8
        /*0010*/ 	.dword	_ZN39_INTERNAL_28d4b970_4_k_cu_d25db397_41344cuda3std3__45__cpo5beginE
	.align		8
        /*0018*/ 	.dword	_ZN39_INTERNAL_28d4b970_4_k_cu_d25db397_41344cuda3std3__45__cpo3endE
	.align		8
        /*0020*/ 	.dword	_ZN39_INTERNAL_28d4b970_4_k_cu_d25db397_41344cuda3std3__45__cpo6cbeginE
	.align		8
        /*0028*/ 	.dword	_ZN39_INTERNAL_28d4b970_4_k_cu_d25db397_41344cuda3std3__45__cpo4cendE
	.align		8
        /*0030*/ 	.dword	_ZN39_INTERNAL_28d4b970_4_k_cu_d25db397_41344cuda3std3__441_GLOBAL__N__28d4b970_4_k_cu_d25db397_41346ignoreE
	.align		8
        /*0038*/ 	.dword	_ZN39_INTERNAL_28d4b970_4_k_cu_d25db397_41344cuda3std3__419piecewise_constructE
	.align		8
        /*0040*/ 	.dword	_ZN39_INTERNAL_28d4b970_4_k_cu_d25db397_41344cuda3std3__48in_placeE
	.align		8
        /*0048*/ 	.dword	_ZN39_INTERNAL_28d4b970_4_k_cu_d25db397_41344cuda3std6ranges3__45__cpo4swapE
	.align		8
        /*0050*/ 	.dword	_ZN39_INTERNAL_28d4b970_4_k_cu_d25db397_41344cuda3std6ranges3__45__cpo9iter_moveE
	.align		8
        /*0058*/ 	.dword	_ZN39_INTERNAL_28d4b970_4_k_cu_d25db397_41344cute7productE
	.align		8
        /*0060*/ 	.dword	_ZN39_INTERNAL_28d4b970_4_k_cu_d25db397_41344cute1_E
	.align		8
        /*0068*/ 	.dword	$str$22
	.align		8
        /*0070*/ 	.dword	$str$23


//--------------------- .text._ZN7cutlass13device_kernelINS_4gemm6kernel13GemmUniversalIN4cute5tupleIJiiiiEEENS1_10collective13CollectiveMmaINS1_34MainloopSm90TmaGmmaWarpSpecializedILi5ENS5_IJNS4_1CILi2EEESB_NSA_ILi1EEEEEENS1_35KernelTmaWarpSpecializedCooperativeEEENS5_IJNSA_ILi256EEESG_NSA_ILi32EEEEEENS_6half_tENS5_IJlSC_lEEESJ_SK_NS4_8TiledMMAINS4_8MMA_AtomIJNS4_4SM904GMMA26MMA_64x256x16_F32F16F16_SSILNSO_5MajorE0ELSQ_0ELNSO_7ScaleInE1ELSR_1EEEEEENS4_6LayoutINS5_IJSB_SC_SC_EEENS5_IJSC_NSA_ILi0EEESW_EEEEENS5_IJNS4_10UnderscoreESZ_SZ_EEEEENS4_23SM90_TMA_LOAD_MULTICASTENS4_14ComposedLayoutINS4_7SwizzleILi2ELi4ELi3EEENS4_18smem_ptr_flag_bitsILi16EEENSU_INS5_IJNSA_ILi8EEESH_EEENS5_IJSH_SC_EEEEEEEvNS4_8identityES12_S1C_vS1D_EENS_8epilogue10collective6detail29Sm90TmaWarpSpecializedAdapterINS1G_15DefaultEpilogueISJ_SK_SK_NS1F_6thread17LinearCombinationISJ_Li1EffLNS1K_9ScaleType4KindE0ELNS_15FloatRoundStyleE2ESJ_EENS1_15EpilogueDefaultEEEEEvvEEEEvNT_6ParamsE --------------------------
	.section	.text._ZN7cutlass13device_kernelINS_4gemm6kernel13GemmUniversalIN4cute5tupleIJiiiiEEENS1_10collective13CollectiveMmaINS1_34MainloopSm90TmaGmmaWarpSpecializedILi5ENS5_IJNS4_1CILi2EEESB_NSA_ILi1EEEEEENS1_35KernelTmaWarpSpecializedCooperativeEEENS5_IJNSA_ILi256EEESG_NSA_ILi32EEEEEENS_6half_tENS5_IJlSC_lEEESJ_SK_NS4_8TiledMMAINS4_8MMA_AtomIJNS4_4SM904GMMA26MMA_64x256x16_F32F16F16_SSILNSO_5MajorE0ELSQ_0ELNSO_7ScaleInE1ELSR_1EEEEEENS4_6LayoutINS5_IJSB_SC_SC_EEENS5_IJSC_NSA_ILi0EEESW_EEEEENS5_IJNS4_10UnderscoreESZ_SZ_EEEEENS4_23SM90_TMA_LOAD_MULTICASTENS4_14ComposedLayoutINS4_7SwizzleILi2ELi4ELi3EEENS4_18smem_ptr_flag_bitsILi16EEENSU_INS5_IJNSA_ILi8EEESH_EEENS5_IJSH_SC_EEEEEEEvNS4_8identityES12_S1C_vS1D_EENS_8epilogue10collective6detail29Sm90TmaWarpSpecializedAdapterINS1G_15DefaultEpilogueISJ_SK_SK_NS1F_6thread17LinearCombinationISJ_Li1EffLNS1K_9ScaleType4KindE0ELNS_15FloatRoundStyleE2ESJ_EENS1_15EpilogueDefaultEEEEEvvEEEEvNT_6ParamsE,"ax",@progbits
	.align	128
.text._ZN7cutlass13device_kernelINS_4gemm6kernel13GemmUniversalIN4cute5tupleIJiiiiEEENS1_10collective13CollectiveMmaINS1_34MainloopSm90TmaGmmaWarpSpecializedILi5ENS5_IJNS4_1CILi2EEESB_NSA_ILi1EEEEEENS1_35KernelTmaWarpSpecializedCooperativeEEENS5_IJNSA_ILi256EEESG_NSA_ILi32EEEEEENS_6half_tENS5_IJlSC_lEEESJ_SK_NS4_8TiledMMAINS4_8MMA_AtomIJNS4_4SM904GMMA26MMA_64x256x16_F32F16F16_SSILNSO_5MajorE0ELSQ_0ELNSO_7ScaleInE1ELSR_1EEEEEENS4_6LayoutINS5_IJSB_SC_SC_EEENS5_IJSC_NSA_ILi0EEESW_EEEEENS5_IJNS4_10UnderscoreESZ_SZ_EEEEENS4_23SM90_TMA_LOAD_MULTICASTENS4_14ComposedLayoutINS4_7SwizzleILi2ELi4ELi3EEENS4_18smem_ptr_flag_bitsILi16EEENSU_INS5_IJNSA_ILi8EEESH_EEENS5_IJSH_SC_EEEEEEEvNS4_8identityES12_S1C_vS1D_EENS_8epilogue10collective6detail29Sm90TmaWarpSpecializedAdapterINS1G_15DefaultEpilogueISJ_SK_SK_NS1F_6thread17LinearCombinationISJ_Li1EffLNS1K_9ScaleType4KindE0ELNS_15FloatRoundStyleE2ESJ_EENS1_15EpilogueDefaultEEEEEvvEEEEvNT_6ParamsE:
        .type           _ZN7cutlass13device_kernelINS_4gemm6kernel13GemmUniversalIN4cute5tupleIJiiiiEEENS1_10collective13CollectiveMmaINS1_34MainloopSm90TmaGmmaWarpSpecializedILi5ENS5_IJNS4_1CILi2EEESB_NSA_ILi1EEEEEENS1_35KernelTmaWarpSpecializedCooperativeEEENS5_IJNSA_ILi256EEESG_NSA_ILi32EEEEEENS_6half_tENS5_IJlSC_lEEESJ_SK_NS4_8TiledMMAINS4_8MMA_AtomIJNS4_4SM904GMMA26MMA_64x256x16_F32F16F16_SSILNSO_5MajorE0ELSQ_0ELNSO_7ScaleInE1ELSR_1EEEEEENS4_6LayoutINS5_IJSB_SC_SC_EEENS5_IJSC_NSA_ILi0EEESW_EEEEENS5_IJNS4_10UnderscoreESZ_SZ_EEEEENS4_23SM90_TMA_LOAD_MULTICASTENS4_14ComposedLayoutINS4_7SwizzleILi2ELi4ELi3EEENS4_18smem_ptr_flag_bitsILi16EEENSU_INS5_IJNSA_ILi8EEESH_EEENS5_IJSH_SC_EEEEEEEvNS4_8identityES12_S1C_vS1D_EENS_8epilogue10collective6detail29Sm90TmaWarpSpecializedAdapterINS1G_15DefaultEpilogueISJ_SK_SK_NS1F_6thread17LinearCombinationISJ_Li1EffLNS1K_9ScaleType4KindE0ELNS_15FloatRoundStyleE2ESJ_EENS1_15EpilogueDefaultEEEEEvvEEEEvNT_6ParamsE,@function
        .size           _ZN7cutlass13device_kernelINS_4gemm6kernel13GemmUniversalIN4cute5tupleIJiiiiEEENS1_10collective13CollectiveMmaINS1_34MainloopSm90TmaGmmaWarpSpecializedILi5ENS5_IJNS4_1CILi2EEESB_NSA_ILi1EEEEEENS1_35KernelTmaWarpSpecializedCooperativeEEENS5_IJNSA_ILi256EEESG_NSA_ILi32EEEEEENS_6half_tENS5_IJlSC_lEEESJ_SK_NS4_8TiledMMAINS4_8MMA_AtomIJNS4_4SM904GMMA26MMA_64x256x16_F32F16F16_SSILNSO_5MajorE0ELSQ_0ELNSO_7ScaleInE1ELSR_1EEEEEENS4_6LayoutINS5_IJSB_SC_SC_EEENS5_IJSC_NSA_ILi0EEESW_EEEEENS5_IJNS4_10UnderscoreESZ_SZ_EEEEENS4_23SM90_TMA_LOAD_MULTICASTENS4_14ComposedLayoutINS4_7SwizzleILi2ELi4ELi3EEENS4_18smem_ptr_flag_bitsILi16EEENSU_INS5_IJNSA_ILi8EEESH_EEENS5_IJSH_SC_EEEEEEEvNS4_8identityES12_S1C_vS1D_EENS_8epilogue10collective6detail29Sm90TmaWarpSpecializedAdapterINS1G_15DefaultEpilogueISJ_SK_SK_NS1F_6thread17LinearCombinationISJ_Li1EffLNS1K_9ScaleType4KindE0ELNS_15FloatRoundStyleE2ESJ_EENS1_15EpilogueDefaultEEEEEvvEEEEvNT_6ParamsE,(.L_x_583 - _ZN7cutlass13device_kernelINS_4gemm6kernel13GemmUniversalIN4cute5tupleIJiiiiEEENS1_10collective13CollectiveMmaINS1_34MainloopSm90TmaGmmaWarpSpecializedILi5ENS5_IJNS4_1CILi2EEESB_NSA_ILi1EEEEEENS1_35KernelTmaWarpSpecializedCooperativeEEENS5_IJNSA_ILi256EEESG_NSA_ILi32EEEEEENS_6half_tENS5_IJlSC_lEEESJ_SK_NS4_8TiledMMAINS4_8MMA_AtomIJNS4_4SM904GMMA26MMA_64x256x16_F32F16F16_SSILNSO_5MajorE0ELSQ_0ELNSO_7ScaleInE1ELSR_1EEEEEENS4_6LayoutINS5_IJSB_SC_SC_EEENS5_IJSC_NSA_ILi0EEESW_EEEEENS5_IJNS4_10UnderscoreESZ_SZ_EEEEENS4_23SM90_TMA_LOAD_MULTICASTENS4_14ComposedLayoutINS4_7SwizzleILi2ELi4ELi3EEENS4_18smem_ptr_flag_bitsILi16EEENSU_INS5_IJNSA_ILi8EEESH_EEENS5_IJSH_SC_EEEEEEEvNS4_8identityES12_S1C_vS1D_EENS_8epilogue10collective6detail29Sm90TmaWarpSpecializedAdapterINS1G_15DefaultEpilogueISJ_SK_SK_NS1F_6thread17LinearCombinationISJ_Li1EffLNS1K_9ScaleType4KindE0ELNS_15FloatRoundStyleE2ESJ_EENS1_15EpilogueDefaultEEEEEvvEEEEvNT_6ParamsE)
        .other          _ZN7cutlass13device_kernelINS_4gemm6kernel13GemmUniversalIN4cute5tupleIJiiiiEEENS1_10collective13CollectiveMmaINS1_34MainloopSm90TmaGmmaWarpSpecializedILi5ENS5_IJNS4_1CILi2EEESB_NSA_ILi1EEEEEENS1_35KernelTmaWarpSpecializedCooperativeEEENS5_IJNSA_ILi256EEESG_NSA_ILi32EEEEEENS_6half_tENS5_IJlSC_lEEESJ_SK_NS4_8TiledMMAINS4_8MMA_AtomIJNS4_4SM904GMMA26MMA_64x256x16_F32F16F16_SSILNSO_5MajorE0ELSQ_0ELNSO_7ScaleInE1ELSR_1EEEEEENS4_6LayoutINS5_IJSB_SC_SC_EEENS5_IJSC_NSA_ILi0EEESW_EEEEENS5_IJNS4_10UnderscoreESZ_SZ_EEEEENS4_23SM90_TMA_LOAD_MULTICASTENS4_14ComposedLayoutINS4_7SwizzleILi2ELi4ELi3EEENS4_18smem_ptr_flag_bitsILi16EEENSU_INS5_IJNSA_ILi8EEESH_EEENS5_IJSH_SC_EEEEEEEvNS4_8identityES12_S1C_vS1D_EENS_8epilogue10collective6detail29Sm90TmaWarpSpecializedAdapterINS1G_15DefaultEpilogueISJ_SK_SK_NS1F_6thread17LinearCombinationISJ_Li1EffLNS1K_9ScaleType4KindE0ELNS_15FloatRoundStyleE2ESJ_EENS1_15EpilogueDefaultEEEEEvvEEEEvNT_6ParamsE,@"STO_CUDA_ENTRY STV_DEFAULT"
_ZN7cutlass13device_kernelINS_4gemm6kernel13GemmUniversalIN4cute5tupleIJiiiiEEENS1_10collective13CollectiveMmaINS1_34MainloopSm90TmaGmmaWarpSpecializedILi5ENS5_IJNS4_1CILi2EEESB_NSA_ILi1EEEEEENS1_35KernelTmaWarpSpecializedCooperativeEEENS5_IJNSA_ILi256EEESG_NSA_ILi32EEEEEENS_6half_tENS5_IJlSC_lEEESJ_SK_NS4_8TiledMMAINS4_8MMA_AtomIJNS4_4SM904GMMA26MMA_64x256x16_F32F16F16_SSILNSO_5MajorE0ELSQ_0ELNSO_7ScaleInE1ELSR_1EEEEEENS4_6LayoutINS5_IJSB_SC_SC_EEENS5_IJSC_NSA_ILi0EEESW_EEEEENS5_IJNS4_10UnderscoreESZ_SZ_EEEEENS4_23SM90_TMA_LOAD_MULTICASTENS4_14ComposedLayoutINS4_7SwizzleILi2ELi4ELi3EEENS4_18smem_ptr_flag_bitsILi16EEENSU_INS5_IJNSA_ILi8EEESH_EEENS5_IJSH_SC_EEEEEEEvNS4_8identityES12_S1C_vS1D_EENS_8epilogue10collective6detail29Sm90TmaWarpSpecializedAdapterINS1G_15DefaultEpilogueISJ_SK_SK_NS1F_6thread17LinearCombinationISJ_Li1EffLNS1K_9ScaleType4KindE0ELNS_15FloatRoundStyleE2ESJ_EENS1_15EpilogueDefaultEEEEEvvEEEEvNT_6ParamsE:
[----:B------:R-:W0:Y:S02]  /*0000*/  LDC R1, c[0x0][0x28] ;  /* 0x00000a00ff017b82 */ /* 0x000e240000000800 */
[----:B0-----:R-:W-:Y:S01]  /*0010*/  VIADD R1, R1, 0xfffffb40 ;  /* 0xfffffb4001017836 */ /* 0x001fe20000000000 */
[----:B------:R-:W0:Y:S01]  /*0020*/  S2R R4, SR_TID.X ;  /* 0x0000000000047919 */ /* 0x000e220000002100 */
[----:B------:R-:W-:Y:S01]  /*0030*/  ELECT P0, URZ, PT ;  /* 0x00000000003f782f */ /* 0x000fe20003800000 */
[----:B------:R-:W-:Y:S01]  /*0040*/  BSSY B0, `(.L_x_0) ;  /* 0x0000015000007945 */ /* 0x000fe20003800000 */
[--C-:B0-----:R-:W-:Y:S02]  /*0050*/  SHF.R.U32.HI R0, RZ, 0x5, R4.reuse ;  /* 0x00000005ff007819 */ /* 0x101fe40000011604 */
[----:B------:R-:W-:-:S03]  /*0060*/  SHF.R.U32.HI R2, RZ, 0x7, R4 ;  /* 0x00000007ff027819 */ /* 0x000fc60000011604 */
[----:B------:R-:W0:Y:S04]  /*0070*/  SHFL.IDX PT, R3, R0, RZ, 0x1f ;  /* 0x00001fff00037589 */ /* 0x000e2800000e0000 */
[----:B------:R-:W1:Y:S01]  /*0080*/  SHFL.IDX PT, R2, R2, RZ, 0x1f ;  /* 0x00001fff02027589 */ /* 0x000e6200000e0000 */
[----:B0-----:R-:W-:Y:S02]  /*0090*/  R2UR UR9, R3 ;  /* 0x00000000030972ca */ /* 0x001fe400000e0000 */
[----:B-1----:R-:W-:-:S11]  /*00a0*/  R2UR UR5, R2 ;  /* 0x00000000020572ca */ /* 0x002fd600000e0000 */
[----:B------:R-:W-:Y:S02]  /*00b0*/  USHF.R.S32.HI UR4, URZ, 0x1f, UR9 ;  /* 0x0000001f3f047899 */ /* 0x000fe40008011409 */
[----:B------:R-:W-:Y:S02]  /*00c0*/  ISETP.NE.OR P0, PT, RZ, UR9, !P0 ;  /* 0x00000009ff007c0c */ /* 0x000fe4000c705670 */
[----:B------:R-:W-:-:S04]  /*00d0*/  ULEA.HI UR4, UR4, UR9, URZ, 0x2 ;  /* 0x0000000904047291 */ /* 0x000fc8000f8f103f */
[----:B------:R-:W-:-:S04]  /*00e0*/  ULOP3.LUT UR4, UR4, 0xfffffffc, URZ, 0xc0, !UPT ;  /* 0xfffffffc04047892 */ /* 0x000fc8000f8ec03f */
[----:B------:R-:W-:-:S03]  /*00f0*/  UIADD3 UR9, UR9, -UR4, URZ ;  /* 0x8000000409097290 */ /* 0x000fc6000fffe03f */
[----:B------:R-:W-:Y:S09]  /*0100*/  @P0 BRA `(.L_x_1) ;  /* 0x0000000000200947 */ /* 0x000ff20003800000 */
[----:B------:R-:W-:Y:S02]  /*0110*/  ULDC.64 UR6, c[0x0][0x198] ;  /* 0x0000660000067ab9 */ /* 0x000fe40000000a00 */
[----:B------:R-:W-:Y:S02]  /*0120*/  UIADD3 UR10, UP0, UR6, 0xf0, URZ ;  /* 0x000000f0060a7890 */ /* 0x000fe4000ff1e03f */
[----:B------:R-:W-:Y:S02]  /*0130*/  UIADD3 UR6, UP1, UR6, 0x1f0, URZ ;  /* 0x000001f006067890 */ /* 0x000fe4000ff3e03f */
[----:B------:R-:W-:Y:S02]  /*0140*/  UIADD3.X UR11, URZ, UR7, URZ, UP0, !UPT ;  /* 0x000000073f0b7290 */ /* 0x000fe400087fe43f */
[----:B------:R-:W-:-:S07]  /*0150*/  UIADD3.X UR7, URZ, UR7, URZ, UP1, !UPT ;  /* 0x000000073f077290 */ /* 0x000fce0008ffe43f */
[----:B------:R0:W-:Y:S02]  /*0160*/  UTMACCTL.PF [UR10] ;  /* 0x000000000a0079b9 */ /* 0x0001e40008040000 */
[----:B------:R0:W-:Y:S02]  /*0170*/  UTMACCTL.PF [UR6] ;  /* 0x00000000060079b9 */ /* 0x0001e40008040000 */
[----:B0-----:R-:W-:Y:S01]  /*0180*/  NOP ;  /* 0x0000000000007918 */ /* 0x001fe20000000000 */
.L_x_1:
[----:B------:R-:W-:Y:S05]  /*0190*/  BSYNC B0 ;  /* 0x0000000000007941 */ /* 0x000fea0003800000 */
.L_x_0:
[----:B------:R-:W0:Y:S01]  /*01a0*/  SHFL.IDX PT, R2, R0, RZ, 0x1f ;  /* 0x00001fff00027589 */ /* 0x000e2200000e0000 */
[----:B------:R-:W-:Y:S01]  /*01b0*/  UISETP.NE.AND UP0, UPT, UR9, 0x3, UPT ;  /* 0x000000030900788c */ /* 0x000fe2000bf05270 */
[----:B------:R-:W-:Y:S01]  /*01c0*/  ISETP.NE.AND P1, PT, RZ, UR5, PT ;  /* 0x00000005ff007c0c */ /* 0x000fe2000bf25270 */
[----:B------:R-:W-:Y:S02]  /*01d0*/  UIADD3 UR16, UR5, -0x1, URZ ;  /* 0xffffffff05107890 */ /* 0x000fe4000fffe03f */
[----:B------:R-:W-:Y:S02]  /*01e0*/  UISETP.EQ.OR UP0, UPT, UR9, URZ, !UP0 ;  /* 0x0000003f0900728c */ /* 0x000fe4000c702670 */
[----:B------:R-:W-:Y:S02]  /*01f0*/  UISETP.GE.U32.AND UP1, UPT, UR16, 0x2, UPT ;  /* 0x000000021000788c */ /* 0x000fe4000bf26070 */
[----:B------:R-:W-:-:S04]  /*0200*/  UISETP.EQ.AND UP0, UPT, UR5, URZ, UP0 ;  /* 0x0000003f0500728c */ /* 0x000fc80008702270 */
[----:B------:R-:W-:-:S04]  /*0210*/  USEL UR40, URZ, 0x1, !UP0 ;  /* 0x000000013f287887 */ /* 0x000fc8000c000000 */
[----:B------:R-:W-:Y:S01]  /*0220*/  USEL UR40, UR40, 0x2, UP1 ;  /* 0x0000000228287887 */ /* 0x000fe20008800000 */
[----:B0-----:R-:W-:-:S13]  /*0230*/  ISETP.NE.AND P0, PT, R2, RZ, PT ;  /* 0x000000ff0200720c */ /* 0x001fda0003f05270 */
[----:B------:R-:W-:Y:S05]  /*0240*/  @P0 BRA `(.L_x_2) ;  /* 0x0000000000600947 */ /* 0x000fea0003800000 */
[----:B------:R-:W0:Y:S01]  /*0250*/  S2UR UR8, SR_CgaCtaId ;  /* 0x00000000000879c3 */ /* 0x000e220000008800 */
[----:B------:R-:W-:Y:S01]  /*0260*/  UMOV UR4, 0x400 ;  /* 0x0000040000047882 */ /* 0x000fe20000000000 */
[----:B------:R-:W-:Y:S01]  /*0270*/  UMOV UR5, 0x1 ;  /* 0x0000000100057882 */ /* 0x000fe20000000000 */
[----:B------:R-:W-:Y:S01]  /*0280*/  UMOV UR6, 0x6 ;  /* 0x0000000600067882 */ /* 0x000fe20000000000 */
[----:B------:R-:W-:Y:S01]  /*0290*/  ELECT P0, URZ, PT ;  /* 0x00000000003f782f */ /* 0x000fe20003800000 */
[----:B------:R-:W-:-:S04]  /*02a0*/  UIADD3 UR6, -UR6, 0x100000, URZ ;  /* 0x0010000006067890 */ /* 0x000fc8000fffe13f */
[----:B------:R-:W-:Y:S02]  /*02b0*/  USHF.L.U32 UR7, UR6, 0xb, URZ ;  /* 0x0000000b06077899 */ /* 0x000fe4000800063f */
[----:B------:R-:W-:Y:S02]  /*02c0*/  USHF.L.U32 UR6, UR6, 0x1, URZ ;  /* 0x0000000106067899 */ /* 0x000fe4000800063f */
[----:B0-----:R-:W-:Y:S02]  /*02d0*/  ULEA UR8, UR8, UR4, 0x18 ;  /* 0x0000000408087291 */ /* 0x001fe4000f8ec03f */
[----:B------:R-:W-:-:S04]  /*02e0*/  UIADD3 UR4, -UR5, 0x100000, URZ ;  /* 0x0010000005047890 */ /* 0x000fc8000fffe13f */
[----:B------:R-:W-:Y:S02]  /*02f0*/  USHF.L.U32 UR5, UR4, 0xb, URZ ;  /* 0x0000000b04057899 */ /* 0x000fe4000800063f */
[----:B------:R-:W-:Y:S01]  /*0300*/  USHF.L.U32 UR4, UR4, 0x1, URZ ;  /* 0x0000000104047899 */ /* 0x000fe2000800063f */
[----:B------:R-:W0:Y:S11]  /*0310*/  FENCE.VIEW.ASYNC.S ;  /* 0x00000000000073c6 */ /* 0x000e360000000000 */
[----:B0-----:R0:W1:Y:S01]  /*0320*/  SYNCS.EXCH.64 URZ, [UR8], UR4 ;  /* 0x00000004083f75b2 */ /* 0x0010620008000100 */
[----:B------:R0:W2:Y:S01]  /*0330*/  SYNCS.EXCH.64 URZ, [UR8+0x28], UR6 ;  /* 0x00002806083f75b2 */ /* 0x0000a20008000100 */
[----:B------:R0:W3:Y:S01]  /*0340*/  SYNCS.EXCH.64 URZ, [UR8+0x8], UR4 ;  /* 0x00000804083f75b2 */ /* 0x0000e20008000100 */
[----:B------:R0:W4:Y:S01]  /*0350*/  SYNCS.EXCH.64 URZ, [UR8+0x30], UR6 ;  /* 0x00003006083f75b2 */ /* 0x0001220008000100 */
[----:B------:R0:W0:Y:S01]  /*0360*/  SYNCS.EXCH.64 URZ, [UR8+0x10], UR4 ;  /* 0x00001004083f75b2 */ /* 0x0000220008000100 */
[----:B------:R0:W0:Y:S01]  /*0370*/  SYNCS.EXCH.64 URZ, [UR8+0x38], UR6 ;  /* 0x00003806083f75b2 */ /* 0x0000220008000100 */
[----:B------:R0:W0:Y:S01]  /*0380*/  SYNCS.EXCH.64 URZ, [UR8+0x18], UR4 ;  /* 0x00001804083f75b2 */ /* 0x0000220008000100 */
[----:B------:R0:W0:Y:S01]  /*0390*/  SYNCS.EXCH.64 URZ, [UR8+0x40], UR6 ;  /* 0x00004006083f75b2 */ /* 0x0000220008000100 */
[----:B------:R0:W0:Y:S01]  /*03a0*/  SYNCS.EXCH.64 URZ, [UR8+0x20], UR4 ;  /* 0x00002004083f75b2 */ /* 0x0000220008000100 */
[----:B------:R0:W0:Y:S01]  /*03b0*/  SYNCS.EXCH.64 URZ, [UR8+0x48], UR6 ;  /* 0x00004806083f75b2 */ /* 0x0000220008000100 */
[----:B------:R-:W-:Y:S01]  /*03c0*/  NOP ;  /* 0x0000000000007918 */ /* 0x000fe20000000000 */
.L_x_2:
[----:B------:R-:W5:Y:S01]  /*03d0*/  S2UR UR13, SR_CTAID.X ;  /* 0x00000000000d79c3 */ /* 0x000f620000002500 */
[----:B------:R-:W-:Y:S01]  /*03e0*/  SHF.R.S32.HI R3, RZ, 0x1f, R4 ;  /* 0x0000001fff037819 */ /* 0x000fe20000011404 */
[----:B------:R5:W1:Y:S01]  /*03f0*/  SHFL.IDX PT, R6, R0, RZ, 0x1f ;  /* 0x00001fff00067589 */ /* 0x000a6200000e0000 */
[----:B0-----:R-:W-:Y:S01]  /*0400*/  ULDC UR4, c[0x0][0x150] ;  /* 0x0000540000047ab9 */ /* 0x001fe20000000800 */
[----:B------:R-:W-:Y:S02]  /*0410*/  ELECT P0, URZ, PT ;  /* 0x00000000003f782f */ /* 0x000fe40003800000 */
[----:B------:R-:W-:Y:S01]  /*0420*/  LEA.HI R3, R3, R4, RZ, 0x7 ;  /* 0x0000000403037211 */ /* 0x000fe200078f38ff */
[----:B------:R-:W-:Y:S01]  /*0430*/  ULDC UR5, c[0x0][0x154] ;  /* 0x0000550000057ab9 */ /* 0x000fe20000000800 */
[----:B------:R-:W-:Y:S01]  /*0440*/  SHF.R.S32.HI R7, RZ, 0x1f, R2 ;  /* 0x0000001fff077819 */ /* 0x000fe20000011402 */
[----:B------:R-:W0:Y:S01]  /*0450*/  S2UR UR10, SR_CTAID.Y ;  /* 0x00000000000a79c3 */ /* 0x000e220000002600 */
[----:B------:R-:W-:Y:S01]  /*0460*/  LOP3.LUT R3, R3, 0xffffff80, RZ, 0xc0, !PT ;  /* 0xffffff8003037812 */ /* 0x000fe200078ec0ff */
[----:B------:R-:W-:Y:S01]  /*0470*/  ULDC UR8, c[0x0][0x144] ;  /* 0x0000510000087ab9 */ /* 0x000fe20000000800 */
[----:B------:R-:W-:Y:S01]  /*0480*/  LEA.HI R7, R7, R2, RZ, 0x2 ;  /* 0x0000000207077211 */ /* 0x000fe200078f10ff */
[----:B------:R-:W-:Y:S01]  /*0490*/  NOP ;  /* 0x0000000000007918 */ /* 0x000fe20000000000 */
[----:B------:R-:W-:Y:S01]  /*04a0*/  NOP ;  /* 0x0000000000007918 */ /* 0x000fe20000000000 */
[----:B------:R-:W-:Y:S01]  /*04b0*/  IMAD.IADD R3, R4, 0x1, -R3 ;  /* 0x0000000104037824 */ /* 0x000fe200078e0a03 */
[----:B------:R-:W-:Y:S01]  /*04c0*/  LOP3.LUT R7, R7, 0x3ffffffc, RZ, 0xc0, !PT ;  /* 0x3ffffffc07077812 */ /* 0x000fe200078ec0ff */
[----:B------:R-:W-:Y:S01]  /*04d0*/  ULDC UR11, c[0x0][0x148] ;  /* 0x00005200000b7ab9 */ /* 0x000fe20000000800 */
[----:B------:R-:W-:-:S02]  /*04e0*/  IMAD.MOV.U32 R17, RZ, RZ, 0x1 ;  /* 0x00000001ff117424 */ /* 0x000fc400078e00ff */
[----:B------:R-:W-:Y:S01]  /*04f0*/  SHF.R.S32.HI R4, RZ, 0x1f, R3 ;  /* 0x0000001fff047819 */ /* 0x000fe20000011403 */
[----:B------:R-:W-:-:S03]  /*0500*/  IMAD.IADD R2, R2, 0x1, -R7 ;  /* 0x0000000102027824 */ /* 0x000fc600078e0a07 */
[----:B------:R-:W-:Y:S02]  /*0510*/  LEA.HI R4, R4, R3, RZ, 0x3 ;  /* 0x0000000304047211 */ /* 0x000fe400078f18ff */
[----:B-----5:R-:W-:Y:S02]  /*0520*/  I2FP.F32.U32 R5, UR13 ;  /* 0x0000000d00057c45 */ /* 0x020fe40008201000 */
[--C-:B------:R-:W-:Y:S02]  /*0530*/  SHF.R.S32.HI R0, RZ, 0x3, R4.reuse ;  /* 0x00000003ff007819 */ /* 0x100fe40000011404 */
[----:B-1----:R-:W-:Y:S01]  /*0540*/  ISETP.NE.OR P0, PT, R6, RZ, !P0 ;  /* 0x000000ff0600720c */ /* 0x002fe20004705670 */
[----:B------:R-:W-:Y:S01]  /*0550*/  FMUL R8, R5, UR4 ;  /* 0x0000000405087c20 */ /* 0x000fe20008400000 */
[----:B------:R-:W-:-:S04]  /*0560*/  SHF.R.S32.HI R5, RZ, 0x1f, R4 ;  /* 0x0000001fff057819 */ /* 0x000fc80000011404 */
[----:B------:R-:W-:Y:S01]  /*0570*/  LEA.HI R5, R5, R0, RZ, 0x2 ;  /* 0x0000000005057211 */ /* 0x000fe200078f10ff */
[----:B------:R-:W1:Y:S03]  /*0580*/  F2I.U32.TRUNC.NTZ R8, R8 ;  /* 0x0000000800087305 */ /* 0x000e66000020f000 */
[----:B------:R-:W-:-:S03]  /*0590*/  LOP3.LUT R5, R5, 0xfffffffc, RZ, 0xc0, !PT ;  /* 0xfffffffc05057812 */ /* 0x000fc600078ec0ff */
[----:B------:R-:W-:Y:S01]  /*05a0*/  VOTEU.ALL UP0, P0 ;  /* 0x00000000003f7886 */ /* 0x000fe20000000000 */
[----:B------:R-:W-:Y:S01]  /*05b0*/  VOTEU.ALL UP1, P0 ;  /* 0x00000000003f7886 */ /* 0x000fe20000020000 */
[----:B------:R-:W-:Y:S01]  /*05c0*/  IMAD.IADD R5, R0, 0x1, -R5 ;  /* 0x0000000100057824 */ /* 0x000fe200078e0a05 */
[----:B0-----:R-:W-:Y:S02]  /*05d0*/  I2FP.F32.U32 R0, UR10 ;  /* 0x0000000a00007c45 */ /* 0x001fe40008201000 */
[----:B------:R-:W0:Y:S01]  /*05e0*/  @!UP0 S2UR UR7, SR_CgaCtaId ;  /* 0x00000000000789c3 */ /* 0x000e220000008800 */
[----:B------:R-:W-:Y:S01]  /*05f0*/  IMAD R2, R2, 0x4, R5 ;  /* 0x0000000402027824 */ /* 0x000fe200078e0205 */
[----:B------:R-:W-:Y:S01]  /*0600*/  @!UP0 UMOV UR6, 0x400 ;  /* 0x0000040000068882 */ /* 0x000fe20000000000 */
[----:B------:R-:W-:Y:S01]  /*0610*/  FMUL R4, R0, UR5 ;  /* 0x0000000500047c20 */ /* 0x000fe20008400000 */
[----:B-1----:R-:W-:Y:S02]  /*0620*/  R2UR UR4, R8 ;  /* 0x00000000080472ca */ /* 0x002fe400000e0000 */
[----:B------:R-:W-:-:S03]  /*0630*/  LEA.HI R0, R2, R2, RZ, 0x1 ;  /* 0x0000000202007211 */ /* 0x000fc600078f08ff */
[----:B------:R-:W1:Y:S01]  /*0640*/  F2I.U32.TRUNC.NTZ R4, R4 ;  /* 0x0000000400047305 */ /* 0x000e62000020f000 */
[----:B------:R-:W-:-:S05]  /*0650*/  LOP3.LUT R5, R0, 0xfffffffe, RZ, 0xc0, !PT ;  /* 0xfffffffe00057812 */ /* 0x000fca00078ec0ff */
[----:B------:R-:W-:Y:S02]  /*0660*/  IMAD.IADD R5, R2, 0x1, -R5 ;  /* 0x0000000102057824 */ /* 0x000fe400078e0a05 */
[----:B------:R-:W-:-:S04]  /*0670*/  UIADD3 UR4, -UR4, URZ, URZ ;  /* 0x0000003f04047290 */ /* 0x000fc8000fffe13f */
[----:B------:R-:W-:Y:S01]  /*0680*/  UIMAD UR8, UR8, UR4, UR13 ;  /* 0x00000004080872a4 */ /* 0x000fe2000f8e020d */
[----:B-1----:R-:W-:Y:S02]  /*0690*/  R2UR UR12, R4 ;  /* 0x00000000040c72ca */ /* 0x002fe400000e0000 */
[----:B------:R-:W-:Y:S01]  /*06a0*/  UMOV UR4, 0x20 ;  /* 0x0000002000047882 */ /* 0x000fe20000000000 */
[----:B------:R-:W1:Y:S02]  /*06b0*/  LDC R4, c[0x0][0x140] ;  /* 0x00005000ff047b82 */ /* 0x000e640000000800 */
[----:B------:R-:W-:Y:S01]  /*06c0*/  ISETP.NE.AND P3, PT, R5, UR8, PT ;  /* 0x0000000805007c0c */ /* 0x000fe2000bf65270 */
[----:B------:R-:W-:-:S04]  /*06d0*/  @!UP0 UIADD3 UR4, -UR4, 0x100000, URZ ;  /* 0x0010000004048890 */ /* 0x000fc8000fffe13f */
[----:B------:R-:W-:Y:S02]  /*06e0*/  @!UP0 USHF.L.U32 UR5, UR4, 0xb, URZ ;  /* 0x0000000b04058899 */ /* 0x000fe4000800063f */
[----:B------:R-:W-:Y:S01]  /*06f0*/  @!UP0 USHF.L.U32 UR4, UR4, 0x1, URZ ;  /* 0x0000000104048899 */ /* 0x000fe2000800063f */
[C---:B------:R-:W-:Y:S01]  /*0700*/  SHF.L.U32 R5, R2.reuse, 0x2, RZ ;  /* 0x0000000202057819 */ /* 0x040fe200000006ff */
[----:B0-----:R-:W-:Y:S01]  /*0710*/  @!UP0 ULEA UR6, UR7, UR6, 0x18 ;  /* 0x0000000607068291 */ /* 0x001fe2000f8ec03f */
[----:B------:R-:W-:Y:S02]  /*0720*/  VOTEU.ALL UP0, P0 ;  /* 0x00000000003f7886 */ /* 0x000fe40000000000 */
[----:B------:R-:W-:Y:S02]  /*0730*/  LOP3.LUT R152, R2, 0xc, R5, 0x78, !PT ;  /* 0x0000000c02987812 */ /* 0x000fe400078e7805 */
[----:B------:R-:W-:Y:S01]  /*0740*/  LOP3.LUT P0, RZ, R3, 0x7, RZ, 0xc0, !PT ;  /* 0x0000000703ff7812 */ /* 0x000fe2000780c0ff */
[----:B------:R-:W-:-:S03]  /*0750*/  UIADD3 UR12, -UR12, URZ, URZ ;  /* 0x0000003f0c0c7290 */ /* 0x000fc6000fffe13f */
[C---:B------:R-:W-:Y:S02]  /*0760*/  ISETP.LT.U32.AND P0, PT, R152.reuse, 0x4, !P0 ;  /* 0x000000049800780c */ /* 0x040fe40004701070 */
[----:B------:R-:W-:Y:S01]  /*0770*/  @P3 LEA.HI R0, R152, R152, RZ, 0x1 ;  /* 0x0000009898003211 */ /* 0x000fe200078f08ff */
[----:B------:R-:W0:Y:S02]  /*0780*/  FENCE.VIEW.ASYNC.S ;  /* 0x00000000000073c6 */ /* 0x000e240000000000 */
[----:B0-----:R-:W0:Y:S01]  /*0790*/  @!UP0 SYNCS.EXCH.64 URZ, [UR6+0x60], UR4 ;  /* 0x00006004063f85b2 */ /* 0x001e220008000100 */
[----:B------:R-:W-:Y:S02]  /*07a0*/  @P3 SHF.R.S32.HI R0, RZ, 0x1, R0 ;  /* 0x00000001ff003819 */ /* 0x000fe40000011400 */
[----:B-1----:R-:W-:Y:S01]  /*07b0*/  ISETP.EQ.U32.AND P2, PT, R4, 0x1, PT ;  /* 0x000000010400780c */ /* 0x002fe20003f42070 */
[----:B------:R1:W0:Y:S01]  /*07c0*/  @!UP1 SYNCS.EXCH.64 URZ, [UR6+0x68], UR4 ;  /* 0x00006804063f95b2 */ /* 0x0002220008000100 */
[----:B------:R-:W-:Y:S01]  /*07d0*/  NOP ;  /* 0x0000000000007918 */ /* 0x000fe20000000000 */
[----:B-1----:R-:W-:-:S06]  /*07e0*/  UIMAD UR4, UR11, UR12, UR10 ;  /* 0x0000000c0b0472a4 */ /* 0x002fcc000f8e020a */
[----:B------:R-:W-:Y:S02]  /*07f0*/  @P3 ISETP.NE.AND P4, PT, R0, UR4, PT ;  /* 0x0000000400003c0c */ /* 0x000fe4000bf85270 */
[----:B------:R-:W-:Y:S02]  /*0800*/  SEL R0, RZ, 0x1, !P0 ;  /* 0x00000001ff007807 */ /* 0x000fe40004000000 */
[----:B------:R-:W-:-:S04]  /*0810*/  @P3 SEL R17, RZ, 0x1, P4 ;  /* 0x00000001ff113807 */ /* 0x000fc80002000000 */
[----:B------:R-:W-:Y:S01]  /*0820*/  LOP3.LUT R17, R17, R0, RZ, 0xc0, !PT ;  /* 0x0000000011117212 */ /* 0x000fe200078ec0ff */
[----:B------:R-:W-:Y:S06]  /*0830*/  @!P2 BRA `(.L_x_3) ;  /* 0x000000000008a947 */ /* 0x000fec0003800000 */
[----:B0-234-:R-:W-:Y:S01]  /*0840*/  UCGABAR_ARV ;  /* 0x00000000000079c7 */ /* 0x01dfe20008000000 */
[----:B------:R-:W-:Y:S05]  /*0850*/  BRA `(.L_x_4) ;  /* 0x0000000000047947 */ /* 0x000fea0003800000 */
.L_x_3:
[----:B0-234-:R-:W-:Y:S01]  /*0860*/  NOP ;  /* 0x0000000000007918 */ /* 0x01dfe20000000000 */
.L_x_4:
[----:B------:R-:W-:Y:S01]  /*0870*/  ULDC UR4, c[0x0][0x65c] ;  /* 0x0001970000047ab9 */ /* 0x000fe20000000800 */
[----:B------:R-:W-:Y:S01]  /*0880*/  UMOV UR5, URZ ;  /* 0x0000003f00057c82 */ /* 0x000fe20008000000 */
[----:B------:R-:W-:-:S03]  /*0890*/  UISETP.NE.AND UP0, UPT, UR4, 0x1, UPT ;  /* 0x000000010400788c */ /* 0x000fc6000bf05270 */
[----:B------:R-:W-:Y:S01]  /*08a0*/  UMOV UR4, UR13 ;  /* 0x0000000d00047c82 */ /* 0x000fe20008000000 */
[----:B------:R-:W-:Y:S02]  /*08b0*/  UP2UR UR45, UPR, URZ, 0x1 ;  /* 0x000000013f2d7883 */ /* 0x000fe40008000000 */
[----:B------:R-:W-:Y:S02]  /*08c0*/  PLOP3.LUT P0, PT, PT, PT, UP0, 0x80, 0x0 ;  /* 0x000000000000781c */ /* 0x000fe40003f0f008 */
[----:B------:R-:W-:Y:S02]  /*08d0*/  PLOP3.LUT P3, PT, PT, PT, UP0, 0x80, 0x0 ;  /* 0x000000000000781c */ /* 0x000fe40003f6f008 */
[----:B------:R-:W-:Y:S01]  /*08e0*/  PLOP3.LUT P5, PT, PT, PT, UP0, 0x80, 0x0 ;  /* 0x000000000000781c */ /* 0x000fe20003faf008 */
[----:B------:R-:W-:Y:S01]  /*08f0*/  @UP0 ULDC UR14, c[0x0][0x10] ;  /* 0x00000400000e0ab9 */ /* 0x000fe20000000800 */
[----:B------:R-:W-:Y:S01]  /*0900*/  @UP0 UMOV UR6, UR10 ;  /* 0x0000000a00060c82 */ /* 0x000fe20008000000 */
[----:B------:R-:W-:Y:S01]  /*0910*/  @UP0 UMOV UR7, URZ ;  /* 0x0000003f00070c82 */ /* 0x000fe20008000000 */
[----:B------:R-:W-:Y:S01]  /*0920*/  PLOP3.LUT P4, PT, PT, PT, UP0, 0x80, 0x0 ;  /* 0x000000000000781c */ /* 0x000fe20003f8f008 */
[----:B------:R-:W-:-:S03]  /*0930*/  @UP0 UIMAD.WIDE.U32 UR14, UR13, UR14, UR6 ;  /* 0x0000000e0d0e02a5 */ /* 0x000fc6000f8e0006 */
[----:B------:R-:W-:Y:S01]  /*0940*/  @!UP0 ULDC UR7, c[0x0][0xc] ;  /* 0x0000030000078ab9 */ /* 0x000fe20000000800 */
[----:B------:R-:W-:Y:S01]  /*0950*/  @UP0 UMOV UR6, URZ ;  /* 0x0000003f00060c82 */ /* 0x000fe20008000000 */
[----:B------:R-:W-:Y:S01]  /*0960*/  @!UP0 UIMAD.WIDE.U32 UR4, UR10, UR7, UR4 ;  /* 0x000000070a0482a5 */ /* 0x000fe2000f8e0004 */
[----:B------:R-:W-:Y:S01]  /*0970*/  IMAD.U32 R2, RZ, RZ, UR14 ;  /* 0x0000000eff027e24 */ /* 0x000fe2000f8e00ff */
[----:B------:R-:W-:Y:S02]  /*0980*/  @UP0 UIADD3 UR6, UR15, UR6, URZ ;  /* 0x000000060f060290 */ /* 0x000fe4000fffe03f */
[----:B------:R-:W-:Y:S02]  /*0990*/  IMAD.U32 R3, RZ, RZ, UR15 ;  /* 0x0000000fff037e24 */ /* 0x000fe4000f8e00ff */
[----:B------:R-:W-:Y:S01]  /*09a0*/  @P0 IMAD.MOV.U32 R7, RZ, RZ, R2 ;  /* 0x000000ffff070224 */ /* 0x000fe200078e0002 */
[----:B------:R-:W-:Y:S01]  /*09b0*/  MOV R3, UR5 ;  /* 0x0000000500037c02 */ /* 0x000fe20008000f00 */
[----:B------:R-:W-:-:S02]  /*09c0*/  IMAD.U32 R5, RZ, RZ, UR5 ;  /* 0x00000005ff057e24 */ /* 0x000fc4000f8e00ff */
[----:B------:R-:W-:Y:S02]  /*09d0*/  IMAD.U32 R2, RZ, RZ, UR4 ;  /* 0x00000004ff027e24 */ /* 0x000fe4000f8e00ff */
[----:B------:R-:W-:Y:S02]  /*09e0*/  @P3 IMAD.U32 R6, RZ, RZ, UR6 ;  /* 0x00000006ff063e24 */ /* 0x000fe4000f8e00ff */
[----:B------:R-:W-:Y:S02]  /*09f0*/  @!P5 IMAD.MOV.U32 R6, RZ, RZ, R5 ;  /* 0x000000ffff06d224 */ /* 0x000fe400078e0005 */
[----:B------:R-:W-:Y:S02]  /*0a00*/  @!P4 IMAD.MOV.U32 R7, RZ, RZ, R2 ;  /* 0x000000ffff07c224 */ /* 0x000fe400078e0002 */
[----:B------:R-:W-:Y:S01]  /*0a10*/  IMAD.U32 R4, RZ, RZ, UR4 ;  /* 0x00000004ff047e24 */ /* 0x000fe2000f8e00ff */
[----:B------:R0:W-:Y:S04]  /*0a20*/  STL [R1+0x200], R6 ;  /* 0x0002000601007387 */ /* 0x0001e80000100800 */
[----:B------:R0:W-:Y:S01]  /*0a30*/  STL [R1+0x204], R7 ;  /* 0x0002040701007387 */ /* 0x0001e20000100800 */
[----:B------:R-:W-:Y:S05]  /*0a40*/  @!P2 BRA `(.L_x_5) ;  /* 0x00000000000ca947 */ /* 0x000fea0003800000 */
[----:B------:R-:W-:Y:S01]  /*0a50*/  UCGABAR_WAIT ;  /* 0x0000000000007dc7 */ /* 0x000fe20008000000 */
[----:B------:R-:W-:Y:S01]  /*0a60*/  CCTL.IVALL ;  /* 0x00000000ff00798f */ /* 0x000fe20002000000 */
[----:B------:R-:W-:Y:S05]  /*0a70*/  BRA `(.L_x_6) ;  /* 0x0000000000047947 */ /* 0x000fea0003800000 */
.L_x_5:
[----:B------:R-:W-:Y:S06]  /*0a80*/  BAR.SYNC.DEFER_BLOCKING 0x0 ;  /* 0x0000000000007b1d */ /* 0x000fec0000010000 */
.L_x_6:
[----:B------:R-:W-:Y:S05]  /*0a90*/  @!P1 BRA `(.L_x_7) ;  /* 0x0000015400b09947 */ /* 0x000fea0003800000 */
[----:B------:R-:W-:-:S06]  /*0aa0*/  UISETP.GT.U32.AND UP0, UPT, UR16, 0x1, UPT ;  /* 0x000000011000788c */ /* 0x000fcc000bf04070 */
[----:B------:R-:W-:-:S13]  /*0ab0*/  PLOP3.LUT P0, PT, PT, PT, UP0, 0x80, 0x0 ;  /* 0x000000000000781c */ /* 0x000fda0003f0f008 */
[----:B------:R-:W-:Y:S05]  /*0ac0*/  @P0 EXIT ;  /* 0x000000000000094d */ /* 0x000fea0003800000 */
[----:B------:R-:W-:Y:S01]  /*0ad0*/  ULDC.64 UR4, c[0x0][0x650] ;  /* 0x0001940000047ab9 */ /* 0x000fe20000000a00 */
[----:B------:R-:W-:Y:S01]  /*0ae0*/  UMOV UR41, 0xffffffff ;  /* 0xffffffff00297882 */ /* 0x000fe20000000000 */
[----:B------:R-:W-:Y:S01]  /*0af0*/  ISETP.GE.U32.AND P0, PT, R7, UR4, PT ;  /* 0x0000000407007c0c */ /* 0x000fe2000bf06070 */
[----:B------:R-:W-:Y:S01]  /*0b00*/  UMOV UR42, 0xffffffff ;  /* 0xffffffff002a7882 */ /* 0x000fe20000000000 */
[----:B------:R-:W-:Y:S01]  /*0b10*/  UMOV UR43, 0xffffffff ;  /* 0xffffffff002b7882 */ /* 0x000fe20000000000 */
[----:B------:R-:W-:Y:S02]  /*0b20*/  PRMT R0, RZ, 0x7610, R0 ;  /* 0x00007610ff007816 */ /* 0x000fe40000000000 */
[----:B------:R-:W-:-:S13]  /*0b30*/  ISETP.GE.U32.AND.EX P0, PT, R6, UR5, PT, P0 ;  /* 0x0000000506007c0c */ /* 0x000fda000bf06100 */
[----:B------:R-:W-:Y:S05]  /*0b40*/  @P0 BRA `(.L_x_8) ;  /* 0x0000000400480947 */ /* 0x000fea0003800000 */
[----:B------:R-:W-:Y:S01]  /*0b50*/  ULDC.64 UR16, c[0x0][0x628] ;  /* 0x00018a0000107ab9 */ /* 0x000fe20000000a00 */
[C---:B------:R-:W-:Y:S01]  /*0b60*/  R2UR UR19, R7.reuse ;  /* 0x00000000071372ca */ /* 0x040fe200000e0000 */
[----:B------:R-:W-:Y:S01]  /*0b70*/  ULDC UR18, c[0x0][0x630] ;  /* 0x00018c0000127ab9 */ /* 0x000fe20000000800 */
[----:B------:R-:W-:Y:S02]  /*0b80*/  ISETP.NE.U32.AND P0, PT, RZ, UR16, PT ;  /* 0x00000010ff007c0c */ /* 0x000fe4000bf05070 */
[----:B------:R-:W-:Y:S02]  /*0b90*/  R2UR UR4, R7 ;  /* 0x00000000070472ca */ /* 0x000fe400000e0000 */
[----:B------:R-:W-:Y:S02]  /*0ba0*/  ISETP.NE.AND.EX P0, PT, RZ, UR17, PT, P0 ;  /* 0x00000011ff007c0c */ /* 0x000fe4000bf05300 */
[----:B------:R-:W-:-:S11]  /*0bb0*/  R2UR UR5, R6 ;  /* 0x00000000060572ca */ /* 0x000fd600000e0000 */
[----:B------:R-:W-:Y:S05]  /*0bc0*/  @!P0 BRA `(.L_x_9) ;  /* 0x0000000000308947 */ /* 0x000fea0003800000 */
[----:B------:R-:W-:Y:S01]  /*0bd0*/  R2UR UR4, R7 ;  /* 0x00000000070472ca */ /* 0x000fe200000e0000 */
[----:B------:R-:W-:Y:S01]  /*0be0*/  ULDC UR9, c[0x0][0x634] ;  /* 0x00018d0000097ab9 */ /* 0x000fe20000000800 */
[----:B------:R-:W-:-:S11]  /*0bf0*/  R2UR UR13, R6 ;  /* 0x00000000060d72ca */ /* 0x000fd600000e0000 */
[----:B------:R-:W-:-:S04]  /*0c00*/  UIADD3 UR9, UP0, UR4, UR9, URZ ;  /* 0x0000000904097290 */ /* 0x000fc8000ff1e03f */
[----:B------:R-:W-:-:S04]  /*0c10*/  UIADD3.X UR13, URZ, UR13, URZ, UP0, !UPT ;  /* 0x0000000d3f0d7290 */ /* 0x000fc800087fe43f */
[----:B------:R-:W-:-:S04]  /*0c20*/  UIMAD.WIDE.U32 UR4, UR13, UR16, URZ ;  /* 0x000000100d0472a5 */ /* 0x000fc8000f8e003f */
[----:B------:R-:W-:Y:S02]  /*0c30*/  UIMAD.WIDE.U32 UR6, UP0, UR9, UR17, UR4 ;  /* 0x00000011090672a5 */ /* 0x000fe4000f800004 */
[----:B------:R-:W-:Y:S02]  /*0c40*/  UIMAD.WIDE.U32 UR4, UR9, UR16, URZ ;  /* 0x00000010090472a5 */ /* 0x000fe4000f8e003f */
[----:B------:R-:W-:Y:S02]  /*0c50*/  UIADD3.X UR15, URZ, URZ, URZ, UP0, !UPT ;  /* 0x0000003f3f0f7290 */ /* 0x000fe400087fe43f */
[----:B------:R-:W-:Y:S01]  /*0c60*/  UIADD3 URZ, UP0, UR5, UR6, URZ ;  /* 0x00000006053f7290 */ /* 0x000fe2000ff1e03f */
[----:B------:R-:W-:-:S03]  /*0c70*/  UMOV UR14, UR7 ;  /* 0x00000007000e7c82 */ /* 0x000fc60008000000 */
[----:B------:R-:W-:-:S12]  /*0c80*/  UIMAD.WIDE.U32.X UR4, UR13, UR17, UR14, UP0 ;  /* 0x000000110d0472a5 */ /* 0x000fd800080e040e */
.L_x_9:
[----:B------:R-:W-:Y:S01]  /*0c90*/  USHF.R.U64 UR43, UR4, UR18, UR5 ;  /* 0x00000012042b7299 */ /* 0x000fe20008001205 */
[----:B------:R-:W-:Y:S01]  /*0ca0*/  R2UR UR7, R6 ;  /* 0x00000000060772ca */ /* 0x000fe200000e0000 */
[----:B------:R-:W-:Y:S02]  /*0cb0*/  USHF.R.U32.HI UR4, URZ, UR18, UR5 ;  /* 0x000000123f047299 */ /* 0x000fe40008011605 */
[----:B------:R-:W-:Y:S01]  /*0cc0*/  UIADD3 UR5, UP0, URZ, -UR43, URZ ;  /* 0x8000002b3f057290 */ /* 0x000fe2000ff1e03f */
[----:B------:R-:W-:Y:S01]  /*0cd0*/  ULDC.64 UR14, c[0x0][0x620] ;  /* 0x00018800000e7ab9 */ /* 0x000fe20000000a00 */
[----:B------:R-:W-:Y:S02]  /*0ce0*/  UMOV UR6, UR19 ;  /* 0x0000001300067c82 */ /* 0x000fe40008000000 */
[----:B------:R-:W-:Y:S01]  /*0cf0*/  UIADD3.X UR4, URZ, ~UR4, URZ, UP0, !UPT ;  /* 0x800000043f047290 */ /* 0x000fe200087fe43f */
[----:B------:R-:W-:Y:S01]  /*0d00*/  ULDC UR9, c[0x0][0x618] ;  /* 0x0001860000097ab9 */ /* 0x000fe20000000800 */
[----:B------:R-:W-:-:S02]  /*0d10*/  UIMAD UR12, UR11, UR12, UR10 ;  /* 0x0000000c0b0c72a4 */ /* 0x000fc4000f8e020a */
[----:B------:R-:W-:Y:S02]  /*0d20*/  UIMAD UR4, UR4, UR14, URZ ;  /* 0x0000000e040472a4 */ /* 0x000fe4000f8e023f */
[----:B------:R-:W-:Y:S02]  /*0d30*/  UIMAD.WIDE.U32 UR6, UR5, UR14, UR6 ;  /* 0x0000000e050672a5 */ /* 0x000fe4000f8e0006 */
[----:B------:R-:W-:Y:S01]  /*0d40*/  UIMAD UR4, UR5, UR15, UR4 ;  /* 0x0000000f050472a4 */ /* 0x000fe2000f8e0204 */
[----:B------:R-:W-:Y:S01]  /*0d50*/  ULDC UR10, c[0x0][0x608] ;  /* 0x00018200000a7ab9 */ /* 0x000fe20000000800 */
[----:B------:R-:W-:Y:S02]  /*0d60*/  ULDC UR18, c[0x0][0x658] ;  /* 0x0001960000127ab9 */ /* 0x000fe40000000800 */
[----:B------:R-:W-:Y:S01]  /*0d70*/  UIADD3 UR7, UR7, UR4, URZ ;  /* 0x0000000407077290 */ /* 0x000fe2000fffe03f */
[----:B------:R-:W-:Y:S02]  /*0d80*/  UMOV UR11, 0xffffffff ;  /* 0xffffffff000b7882 */ /* 0x000fe40000000000 */
[----:B------:R-:W-:Y:S01]  /*0d90*/  ULDC.64 UR4, c[0x0][0x640] ;  /* 0x0001900000047ab9 */ /* 0x000fe20000000a00 */
[----:B------:R-:W-:Y:S01]  /*0da0*/  USHF.R.U64 UR16, UR6, UR9, UR7 ;  /* 0x0000000906107299 */ /* 0x000fe20008001207 */
[----:B------:R-:W-:Y:S01]  /*0db0*/  ISETP.NE.U32.AND P0, PT, RZ, UR4, PT ;  /* 0x00000004ff007c0c */ /* 0x000fe2000bf05070 */
[----:B------:R-:W-:-:S02]  /*0dc0*/  USHF.R.U32.HI UR7, URZ, UR9, UR7 ;  /* 0x000000093f077299 */ /* 0x000fc40008011607 */
[----:B------:R-:W-:Y:S01]  /*0dd0*/  USHF.L.U32 UR6, UR11, UR18, URZ ;  /* 0x000000120b067299 */ /* 0x000fe2000800063f */
[----:B------:R-:W-:Y:S01]  /*0de0*/  ISETP.NE.AND.EX P0, PT, RZ, UR5, PT, P0 ;  /* 0x00000005ff007c0c */ /* 0x000fe2000bf05300 */
[----:B------:R-:W-:Y:S02]  /*0df0*/  USHF.R.U64 UR22, UR16, UR10, UR7 ;  /* 0x0000000a10167299 */ /* 0x000fe40008001207 */
[----:B------:R-:W-:Y:S02]  /*0e00*/  USHF.R.U32.HI UR7, URZ, UR10, UR7 ;  /* 0x0000000a3f077299 */ /* 0x000fe40008011607 */
[----:B------:R-:W-:Y:S02]  /*0e10*/  UISETP.NE.AND UP1, UPT, UR45, URZ, UPT ;  /* 0x0000003f2d00728c */ /* 0x000fe4000bf25270 */
[----:B------:R-:W-:Y:S01]  /*0e20*/  USHF.R.U64 UR23, UR22, UR18, UR7 ;  /* 0x0000001216177299 */ /* 0x000fe20008001207 */
[----:B------:R-:W-:Y:S01]  /*0e30*/  ULDC UR17, c[0x0][0x600] ;  /* 0x0001800000117ab9 */ /* 0x000fe20000000800 */
[----:B------:R-:W-:-:S02]  /*0e40*/  ULOP3.LUT UR13, URZ, UR6, URZ, 0x33, !UPT ;  /* 0x000000063f0d7292 */ /* 0x000fc4000f8e333f */
[----:B------:R-:W-:Y:S02]  /*0e50*/  UIADD3 UR15, UR17, -0x1, URZ ;  /* 0xffffffff110f7890 */ /* 0x000fe4000fffe03f */
[----:B------:R-:W-:Y:S02]  /*0e60*/  USEL UR12, UR8, UR12, !UP1 ;  /* 0x0000000c080c7287 */ /* 0x000fe4000c800000 */
[----:B------:R-:W-:Y:S01]  /*0e70*/  USHF.R.U32.HI UR7, URZ, UR18, UR7 ;  /* 0x000000123f077299 */ /* 0x000fe20008011607 */
[----:B------:R-:W-:Y:S01]  /*0e80*/  ULDC UR19, c[0x0][0x648] ;  /* 0x0001920000137ab9 */ /* 0x000fe20000000800 */
[----:B------:R-:W-:Y:S01]  /*0e90*/  ULDC UR20, c[0x0][0x638] ;  /* 0x00018e0000147ab9 */ /* 0x000fe20000000800 */
[----:B------:R-:W-:Y:S01]  /*0ea0*/  UMOV UR21, 0x1 ;  /* 0x0000000100157882 */ /* 0x000fe20000000000 */
[----:B------:R-:W-:Y:S01]  /*0eb0*/  UMOV UR6, UR23 ;  /* 0x0000001700067c82 */ /* 0x000fe20008000000 */
[----:B------:R-:W-:Y:S07]  /*0ec0*/  @!P0 BRA `(.L_x_10) ;  /* 0x0000000000308947 */ /* 0x000fee0003800000 */
[----:B------:R-:W-:Y:S02]  /*0ed0*/  ULDC UR10, c[0x0][0x64c] ;  /* 0x00019300000a7ab9 */ /* 0x000fe40000000800 */
        /* <DEDUP_REMOVED lines=8> */
[----:B------:R-:W-:-:S07]  /*0f60*/  UIMAD.WIDE.U32.X UR4, UR14, UR5, UR10, UP0 ;  /* 0x000000050e0472a5 */ /* 0x000fce00080e040a */
[----:B------:R-:W-:Y:S01]  /*0f70*/  UMOV UR6, UR4 ;  /* 0x0000000400067c82 */ /* 0x000fe20008000000 */
[----:B------:R-:W-:-:S05]  /*0f80*/  UMOV UR7, UR5 ;  /* 0x0000000500077c82 */ /* 0x000fca0008000000 */
.L_x_10:
[----:B------:R-:W-:Y:S01]  /*0f90*/  USHF.R.U64 UR5, UR6, UR19, UR7 ;  /* 0x0000001306057299 */ /* 0x000fe20008001207 */
[----:B------:R-:W-:Y:S01]  /*0fa0*/  IMAD.MOV.U32 R0, RZ, RZ, 0x1 ;  /* 0x00000001ff007424 */ /* 0x000fe200078e00ff */
[----:B------:R-:W-:Y:S02]  /*0fb0*/  USHF.L.U32 UR4, UR21, UR18, URZ ;  /* 0x0000001215047299 */ /* 0x000fe4000800063f */
[----:B------:R-:W-:Y:S02]  /*0fc0*/  ULOP3.LUT UR13, UR22, UR13, URZ, 0xc0, !UPT ;  /* 0x0000000d160d7292 */ /* 0x000fe4000f8ec03f */
[----:B------:R-:W-:Y:S02]  /*0fd0*/  UIADD3 UR6, -UR5, URZ, URZ ;  /* 0x0000003f05067290 */ /* 0x000fe4000fffe13f */
[----:B------:R-:W-:Y:S02]  /*0fe0*/  UIMAD UR13, UR4, UR5, UR13 ;  /* 0x00000005040d72a4 */ /* 0x000fe4000f8e020d */
[----:B------:R-:W-:-:S02]  /*0ff0*/  ULOP3.LUT UR15, UR16, UR15, URZ, 0xc0, !UPT ;  /* 0x0000000f100f7292 */ /* 0x000fc4000f8ec03f */
[----:B------:R-:W-:Y:S01]  /*1000*/  UIMAD UR4, UR6, UR20, UR23 ;  /* 0x00000014060472a4 */ /* 0x000fe2000f8e0217 */
[----:B------:R-:W-:Y:S01]  /*1010*/  ULDC UR5, c[0x0][0x610] ;  /* 0x0001840000057ab9 */ /* 0x000fe20000000800 */
[----:B------:R-:W-:Y:S02]  /*1020*/  UISETP.NE.AND UP0, UPT, UR45, URZ, UPT ;  /* 0x0000003f2d00728c */ /* 0x000fe4000bf05270 */
[----:B------:R-:W-:Y:S02]  /*1030*/  UIMAD UR12, UR13, UR5, UR12 ;  /* 0x000000050d0c72a4 */ /* 0x000fe4000f8e020c */
[----:B------:R-:W-:-:S04]  /*1040*/  UIMAD UR4, UR4, UR17, UR15 ;  /* 0x00000011040472a4 */ /* 0x000fc8000f8e020f */
[----:B------:R-:W-:Y:S02]  /*1050*/  USEL UR42, UR4, UR12, !UP0 ;  /* 0x0000000c042a7287 */ /* 0x000fe4000c000000 */
[----:B------:R-:W-:-:S12]  /*1060*/  USEL UR41, UR12, UR4, !UP0 ;  /* 0x000000040c297287 */ /* 0x000fd8000c000000 */
.L_x_8:
[----:B------:R-:W-:-:S08]  /*1070*/  NOP ;  /* 0x0000000000007918 */ /* 0x000fd00000000000 */
[----:B------:R-:W1:Y:S02]  /*1080*/  USETMAXREG.TRY_ALLOC.CTAPOOL UP0, 0xf0 ;  /* 0x000000f0000079c8 */ /* 0x000e640008000600 */
[----:B-1----:R-:W-:-:S13]  /*1090*/  PLOP3.LUT P0, PT, PT, PT, UP0, 0x80, 0x0 ;  /* 0x000000000000781c */ /* 0x002fda0003f0f008 */
[----:B------:R-:W-:Y:S05]  /*10a0*/  @!P0 BRA `(.L_x_8) ;  /* 0xfffffffc00f08947 */ /* 0x000fea000383ffff */
[----:B------:R-:W-:Y:S01]  /*10b0*/  ULDC.64 UR4, c[0x0][0x598] ;  /* 0x0001660000047ab9 */ /* 0x000fe20000000a00 */
[----:B------:R-:W-:Y:S01]  /*10c0*/  ULDC.64 UR36, c[0x0][0x208] ;  /* 0x0000820000247ab9 */ /* 0x000fe20000000a00 */
[----:B------:R-:W-:-:S04]  /*10d0*/  ISETP.NE.U32.AND P0, PT, RZ, UR4, PT ;  /* 0x00000004ff007c0c */ /* 0x000fc8000bf05070 */
[----:B------:R-:W-:-:S13]  /*10e0*/  ISETP.NE.AND.EX P0, PT, RZ, UR5, PT, P0 ;  /* 0x00000005ff007c0c */ /* 0x000fda000bf05300 */
[----:B------:R-:W-:Y:S05]  /*10f0*/  @!P0 BRA `(.L_x_11) ;  /* 0x00000000001c8947 */ /* 0x000fea0003800000 */
[----:B------:R-:W1:Y:S02]  /*1100*/  LDC.64 R2, c[0x0][0x598] ;  /* 0x00016600ff027b82 */ /* 0x000e640000000a00 */
[----:B-1----:R-:W2:Y:S02]  /*1110*/  LDG.E.64 R2, desc[UR36][R2.64] ;  /* 0x0000002402027981 */ /* 0x002ea4000c1e1b00 */
[----:B--2---:R-:W-:-:S04]  /*1120*/  ISETP.NE.U32.AND P0, PT, R2, RZ, PT ;  /* 0x000000ff0200720c */ /* 0x004fc80003f05070 */
[----:B------:R-:W-:-:S13]  /*1130*/  ISETP.NE.AND.EX P0, PT, R3, RZ, PT, P0 ;  /* 0x000000ff0300720c */ /* 0x000fda0003f05300 */
[----:B------:R-:W-:Y:S05]  /*1140*/  @!P0 BRA `(.L_x_11) ;  /* 0x0000000000088947 */ /* 0x000fea0003800000 */
[----:B------:R1:W5:Y:S01]  /*1150*/  LD.E R2, desc[UR36][R2.64] ;  /* 0x0000002402027980 */ /* 0x000362000c101900 */
[----:B------:R-:W-:Y:S05]  /*1160*/  BRA `(.L_x_12) ;  /* 0x0000000000247947 */ /* 0x000fea0003800000 */
.L_x_11:
[----:B------:R-:W-:Y:S02]  /*1170*/  ULDC.64 UR4, c[0x0][0x588] ;  /* 0x0001620000047ab9 */ /* 0x000fe40000000a00 */
[----:B------:R-:W-:-:S04]  /*1180*/  ISETP.NE.U32.AND P0, PT, RZ, UR4, PT ;  /* 0x00000004ff007c0c */ /* 0x000fc8000bf05070 */
[----:B------:R-:W-:-:S13]  /*1190*/  ISETP.NE.AND.EX P0, PT, RZ, UR5, PT, P0 ;  /* 0x00000005ff007c0c */ /* 0x000fda000bf05300 */
[----:B------:R-:W-:Y:S05]  /*11a0*/  @!P0 BRA `(.L_x_13) ;  /* 0x00000000000c8947 */ /* 0x000fea0003800000 */
[----:B------:R-:W1:Y:S02]  /*11b0*/  LDC.64 R2, c[0x0][0x588] ;  /* 0x00016200ff027b82 */ /* 0x000e640000000a00 */
[----:B-1----:R2:W5:Y:S01]  /*11c0*/  LDG.E R2, desc[UR36][R2.64] ;  /* 0x0000002402027981 */ /* 0x002562000c1e1900 */
[----:B------:R-:W-:Y:S05]  /*11d0*/  BRA `(.L_x_12) ;  /* 0x0000000000087947 */ /* 0x000fea0003800000 */
.L_x_13:
[----:B------:R-:W-:Y:S02]  /*11e0*/  ULDC UR4, c[0x0][0x580] ;  /* 0x0001600000047ab9 */ /* 0x000fe40000000800 */
[----:B------:R-:W-:-:S07]  /*11f0*/  IMAD.U32 R2, RZ, RZ, UR4 ;  /* 0x00000004ff027e24 */ /* 0x000fce000f8e00ff */
.L_x_12:
[----:B------:R-:W-:Y:S02]  /*1200*/  ULDC.64 UR4, c[0x0][0x5a0] ;  /* 0x0001680000047ab9 */ /* 0x000fe40000000a00 */
[----:B------:R-:W-:-:S04]  /*1210*/  ISETP.NE.U32.AND P0, PT, RZ, UR4, PT ;  /* 0x00000004ff007c0c */ /* 0x000fc8000bf05070 */
[----:B------:R-:W-:-:S13]  /*1220*/  ISETP.NE.AND.EX P0, PT, RZ, UR5, PT, P0 ;  /* 0x00000005ff007c0c */ /* 0x000fda000bf05300 */
[----:B------:R-:W-:Y:S05]  /*1230*/  @!P0 BRA `(.L_x_14) ;  /* 0x00000000001c8947 */ /* 0x000fea0003800000 */
[----:B------:R-:W3:Y:S02]  /*1240*/  LDC.64 R4, c[0x0][0x5a0] ;  /* 0x00016800ff047b82 */ /* 0x000ee40000000a00 */
[----:B---3--:R-:W3:Y:S02]  /*1250*/  LDG.E.64 R4, desc[UR36][R4.64] ;  /* 0x0000002404047981 */ /* 0x008ee4000c1e1b00 */
[----:B---3--:R-:W-:-:S04]  /*1260*/  ISETP.NE.U32.AND P0, PT, R4, RZ, PT ;  /* 0x000000ff0400720c */ /* 0x008fc80003f05070 */
[----:B------:R-:W-:-:S13]  /*1270*/  ISETP.NE.AND.EX P0, PT, R5, RZ, PT, P0 ;  /* 0x000000ff0500720c */ /* 0x000fda0003f05300 */
[----:B------:R-:W-:Y:S05]  /*1280*/  @!P0 BRA `(.L_x_14) ;  /* 0x0000000000088947 */ /* 0x000fea0003800000 */
[----:B------:R3:W5:Y:S01]  /*1290*/  LD.E R16, desc[UR36][R4.64] ;  /* 0x0000002404107980 */ /* 0x000762000c101900 */
[----:B------:R-:W-:Y:S05]  /*12a0*/  BRA `(.L_x_15) ;  /* 0x0000000000247947 */ /* 0x000fea0003800000 */
.L_x_14:
[----:B------:R-:W-:Y:S02]  /*12b0*/  ULDC.64 UR4, c[0x0][0x590] ;  /* 0x0001640000047ab9 */ /* 0x000fe40000000a00 */
[----:B------:R-:W-:-:S04]  /*12c0*/  ISETP.NE.U32.AND P0, PT, RZ, UR4, PT ;  /* 0x00000004ff007c0c */ /* 0x000fc8000bf05070 */
[----:B------:R-:W-:-:S13]  /*12d0*/  ISETP.NE.AND.EX P0, PT, RZ, UR5, PT, P0 ;  /* 0x00000005ff007c0c */ /* 0x000fda000bf05300 */
[----:B------:R-:W-:Y:S05]  /*12e0*/  @!P0 BRA `(.L_x_16) ;  /* 0x00000000000c8947 */ /* 0x000fea0003800000 */
[----:B------:R-:W3:Y:S02]  /*12f0*/  LDC.64 R4, c[0x0][0x590] ;  /* 0x00016400ff047b82 */ /* 0x000ee40000000a00 */
[----:B---3--:R4:W5:Y:S01]  /*1300*/  LDG.E R16, desc[UR36][R4.64] ;  /* 0x0000002404107981 */ /* 0x008962000c1e1900 */
[----:B------:R-:W-:Y:S05]  /*1310*/  BRA `(.L_x_15) ;  /* 0x0000000000087947 */ /* 0x000fea0003800000 */
.L_x_16:
[----:B------:R-:W-:Y:S02]  /*1320*/  ULDC UR4, c[0x0][0x584] ;  /* 0x0001610000047ab9 */ /* 0x000fe40000000800 */
[----:B------:R-:W-:-:S07]  /*1330*/  MOV R16, UR4 ;  /* 0x0000000400107c02 */ /* 0x000fce0008000f00 */
.L_x_15:
[----:B------:R-:W-:-:S13]  /*1340*/  LOP3.LUT P0, RZ, R0, 0xff, RZ, 0xc0, !PT ;  /* 0x000000ff00ff7812 */ /* 0x000fda000780c0ff */
[----:B------:R-:W-:Y:S05]  /*1350*/  @!P0 EXIT ;  /* 0x000000000000894d */ /* 0x000fea0003800000 */
[----:B------:R-:W-:Y:S01]  /*1360*/  ULDC UR4, c[0x0][0x28c] ;  /* 0x0000a30000047ab9 */ /* 0x000fe20000000800 */
[----:B------:R-:W-:Y:S01]  /*1370*/  UMOV UR38, URZ ;  /* 0x0000003f00267c82 */ /* 0x000fe20008000000 */
[----:B------:R-:W-:Y:S01]  /*1380*/  UIADD3 UR4, UR4, 0x1f, URZ ;  /* 0x0000001f04047890 */ /* 0x000fe2000fffe03f */
[----:B------:R-:W-:-:S03]  /*1390*/  UMOV UR39, URZ ;  /* 0x0000003f00277c82 */ /* 0x000fc60008000000 */
[----:B------:R-:W-:-:S04]  /*13a0*/  USHF.R.S32.HI UR5, URZ, 0x1f, UR4 ;  /* 0x0000001f3f057899 */ /* 0x000fc80008011404 */
[----:B------:R-:W-:-:S04]  /*13b0*/  ULEA.HI UR5, UR5, UR4, URZ, 0x5 ;  /* 0x0000000405057291 */ /* 0x000fc8000f8f283f */
[----:B------:R-:W-:-:S12]  /*13c0*/  USHF.R.S32.HI UR44, URZ, 0x5, UR5 ;  /* 0x000000053f2c7899 */ /* 0x000fd80008011405 */
.L_x_546:
[----:B0-----:R-:W0:Y:S01]  /*13d0*/  S2R R0, SR_TID.X ;  /* 0x0000000000007919 */ /* 0x001e220000002100 */
[----:B-1----:R-:W1:Y:S01]  /*13e0*/  S2UR UR7, SR_CgaCtaId ;  /* 0x00000000000779c3 */ /* 0x002e620000008800 */
[----:B------:R-:W-:Y:S02]  /*13f0*/  UMOV UR6, 0x400 ;  /* 0x0000040000067882 */ /* 0x000fe40000000000 */
[----:B-1----:R-:W-:Y:S01]  /*1400*/  ULEA UR6, UR7, UR6, 0x18 ;  /* 0x0000000607067291 */ /* 0x002fe2000f8ec03f */
[----:B0-----:R-:W-:-:S04]  /*1410*/  LOP3.LUT R0, R0, 0x80, RZ, 0xc0, !PT ;  /* 0x0000008000007812 */ /* 0x001fc800078ec0ff */
[----:B------:R-:W-:-:S06]  /*1420*/  SHF.R.U32.HI R0, RZ, 0x7, R0 ;  /* 0x00000007ff007819 */ /* 0x000fcc0000011600 */
[----:B------:R-:W0:Y:S02]  /*1430*/  SHFL.IDX PT, R0, R0, RZ, 0x1f ;  /* 0x00001fff00007589 */ /* 0x000e2400000e0000 */
[----:B0-----:R-:W-:-:S13]  /*1440*/  R2UR UR4, R0 ;  /* 0x00000000000472ca */ /* 0x001fda00000e0000 */
[----:B------:R-:W-:-:S04]  /*1450*/  ULEA.HI UR5, UR4, UR4, URZ, 0x1 ;  /* 0x0000000404057291 */ /* 0x000fc8000f8f083f */
[----:B------:R-:W-:-:S04]  /*1460*/  ULOP3.LUT UR5, UR5, 0xffffe, URZ, 0xc0, !UPT ;  /* 0x000ffffe05057892 */ /* 0x000fc8000f8ec03f */
[----:B------:R-:W-:-:S03]  /*1470*/  UIADD3 UR5, UR4, -UR5, URZ ;  /* 0x8000000504057290 */ /* 0x000fc6000fffe03f */
[----:B------:R-:W-:Y:S01]  /*1480*/  ULDC UR4, c[0x0][0x28c] ;  /* 0x0000a30000047ab9 */ /* 0x000fe20000000800 */
[----:B------:R-:W-:Y:S01]  /*1490*/  ULEA UR5, UR5, UR6, 0xc ;  /* 0x0000000605057291 */ /* 0x000fe2000f8e603f */
[----:B------:R-:W-:-:S03]  /*14a0*/  ISETP.LT.AND P0, PT, RZ, UR4, PT ;  /* 0x00000004ff007c0c */ /* 0x000fc6000bf01270 */
[----:B------:R-:W-:-:S04]  /*14b0*/  UIADD3 UR5, UR5, 0x100, URZ ;  /* 0x0000010005057890 */ /* 0x000fc8000fffe03f */
[----:B------:R-:W-:-:S04]  /*14c0*/  USHF.R.U32.HI UR5, URZ, 0x4, UR5 ;  /* 0x000000043f057899 */ /* 0x000fc80008011605 */
[----:B------:R-:W-:Y:S02]  /*14d0*/  ULOP3.LUT UR46, UR5, 0x3fff, URZ, 0xc0, !UPT ;  /* 0x00003fff052e7892 */ /* 0x000fe4000f8ec03f */
[----:B---3--:R-:W-:Y:S10]  /*14e0*/  @P0 BRA `(.L_x_17) ;  /* 0x0000000000400947 */ /* 0x008ff40003800000 */
[----:B------:R-:W-:Y:S01]  /*14f0*/  MOV R0, 0x0 ;  /* 0x0000000000007802 */ /* 0x000fe20000000f00 */
[----:B------:R-:W-:Y:S01]  /*1500*/  ULDC.64 UR4, c[0x4][0x68] ;  /* 0x01001a0000047ab9 */ /* 0x000fe20000000a00 */
[----:B------:R-:W-:Y:S01]  /*1510*/  ULDC.64 UR6, c[0x4][0x8] ;  /* 0x0100020000067ab9 */ /* 0x000fe20000000a00 */
[----:B---34-:R-:W-:Y:S01]  /*1520*/  IMAD.U32 R4, RZ, RZ, UR4 ;  /* 0x00000004ff047e24 */ /* 0x018fe2000f8e00ff */
[----:B------:R0:W1:Y:S01]  /*1530*/  LDC.64 R14, c[0x4][R0] ;  /* 0x01000000000e7b82 */ /* 0x0000620000000a00 */
[----:B------:R-:W-:Y:S01]  /*1540*/  IMAD.U32 R5, RZ, RZ, UR5 ;  /* 0x00000005ff057e24 */ /* 0x000fe2000f8e00ff */
[----:B------:R-:W-:Y:S01]  /*1550*/  ULDC.64 UR4, c[0x4][0x70] ;  /* 0x01001c0000047ab9 */ /* 0x000fe20000000a00 */
[----:B------:R-:W-:Y:S01]  /*1560*/  IMAD.U32 R10, RZ, RZ, UR6 ;  /* 0x00000006ff0a7e24 */ /* 0x000fe2000f8e00ff */
[----:B------:R-:W-:Y:S01]  /*1570*/  MOV R8, 0x1e1 ;  /* 0x000001e100087802 */ /* 0x000fe20000000f00 */
[----:B------:R-:W-:Y:S02]  /*1580*/  IMAD.U32 R6, RZ, RZ, UR4 ;  /* 0x00000004ff067e24 */ /* 0x000fe4000f8e00ff */
[----:B------:R-:W-:-:S02]  /*1590*/  IMAD.U32 R7, RZ, RZ, UR5 ;  /* 0x00000005ff077e24 */ /* 0x000fc4000f8e00ff */
[----:B------:R-:W-:Y:S02]  /*15a0*/  IMAD.U32 R11, RZ, RZ, UR7 ;  /* 0x00000007ff0b7e24 */ /* 0x000fe4000f8e00ff */
[----:B------:R-:W-:Y:S02]  /*15b0*/  IMAD.MOV.U32 R12, RZ, RZ, 0x1 ;  /* 0x00000001ff0c7424 */ /* 0x000fe400078e00ff */
[----:B0-----:R-:W-:-:S07]  /*15c0*/  IMAD.MOV.U32 R13, RZ, RZ, RZ ;  /* 0x000000ffff0d7224 */ /* 0x001fce00078e00ff */
[----:B------:R-:W-:-:S07]  /*15d0*/  LEPC R20, `(.L_x_17) ;  /* 0x000000001014794e */ /* 0x000fce0000000000 */
[----:B-12--5:R-:W-:Y:S05]  /*15e0*/  CALL.ABS.NOINC R14 ;  /* 0x000000000e007343 */ /* 0x026fea0003c00000 */
.L_x_17:
[----:B------:R-:W-:-:S06]  /*15f0*/  ULOP3.LUT UR4, UR40, 0x1, URZ, 0xfc, !UPT ;  /* 0x0000000128047892 */ /* 0x000fcc000f8efc3f */
[----:B------:R-:W-:-:S05]  /*1600*/  IMAD.U32 R0, RZ, RZ, UR4 ;  /* 0x00000004ff007e24 */ /* 0x000fca000f8e00ff */
[----:B------:R-:W-:-:S13]  /*1610*/  ISETP.NE.AND P0, PT, R0, 0x3, PT ;  /* 0x000000030000780c */ /* 0x000fda0003f05270 */
[----:B------:R-:W-:Y:S05]  /*1620*/  @!P0 BRA `(.L_x_18) ;  /* 0x0000000000048947 */ /* 0x000fea0003800000 */
[----:B------:R-:W-:Y:S01]  /*1630*/  BPT.TRAP 0x1 ;  /* 0x000000040000795c */ /* 0x000fe20000300000 */
.L_x_18:
[----:B------:R-:W0:Y:S01]  /*1640*/  S2UR UR5, SR_CgaCtaId ;  /* 0x00000000000579c3 */ /* 0x000e220000008800 */
[----:B------:R-:W-:Y:S01]  /*1650*/  UMOV UR4, 0x400 ;  /* 0x0000040000047882 */ /* 0x000fe20000000000 */
[----:B---34-:R-:W-:Y:S02]  /*1660*/  IMAD.U32 R5, RZ, RZ, UR39 ;  /* 0x00000027ff057e24 */ /* 0x018fe4000f8e00ff */
[----:B--2---:R-:W-:-:S05]  /*1670*/  IMAD.U32 R3, RZ, RZ, UR38 ;  /* 0x00000026ff037e24 */ /* 0x004fca000f8e00ff */
[----:B------:R-:W-:Y:S01]  /*1680*/  SHF.L.U32 R3, R3, 0x1f, RZ ;  /* 0x0000001f03037819 */ /* 0x000fe200000006ff */
[----:B0-----:R-:W-:-:S06]  /*1690*/  ULEA UR4, UR5, UR4, 0x18 ;  /* 0x0000000405047291 */ /* 0x001fcc000f8ec03f */
[----:B------:R-:W-:-:S05]  /*16a0*/  IMAD.U32 R0, RZ, RZ, UR4 ;  /* 0x00000004ff007e24 */ /* 0x000fca000f8e00ff */
[----:B------:R-:W-:-:S04]  /*16b0*/  LEA R4, R5, R0, 0x3 ;  /* 0x0000000005047211 */ /* 0x000fc800078e18ff */
[----:B------:R0:W1:Y:S01]  /*16c0*/  SYNCS.PHASECHK.TRANS64.TRYWAIT P1, [R4+URZ], R3 ;  /* 0x00000003040075a7 */ /* 0x000062000802017f */
[----:B------:R-:W-:Y:S05]  /*16d0*/  @!P0 BRA `(.L_x_19) ;  /* 0x0000000000048947 */ /* 0x000fea0003800000 */
[----:B------:R-:W-:Y:S01]  /*16e0*/  BPT.TRAP 0x1 ;  /* 0x000000040000795c */ /* 0x000fe20000300000 */
.L_x_19:
[----:B-1----:R-:W-:Y:S05]  /*16f0*/  @P1 BRA `(.L_x_20) ;  /* 0x0000000000081947 */ /* 0x002fea0003800000 */
[----:B------:R-:W1:Y:S02]  /*1700*/  SYNCS.PHASECHK.TRANS64.TRYWAIT P1, [R4+URZ], R3 ;  /* 0x00000003040075a7 */ /* 0x000e64000802017f */
[----:B-1----:R-:W-:Y:S05]  /*1710*/  @!P1 BRA `(.L_x_21) ;  /* 0x0000016000c09947 */ /* 0x002fea0003800000 */
.L_x_20:
[----:B------:R-:W-:-:S04]  /*1720*/  UISETP.LT.AND UP0, UPT, UR44, 0x1, UPT ;  /* 0x000000012c00788c */ /* 0x000fc8000bf01270 */
[----:B------:R-:W-:-:S06]  /*1730*/  USEL UR4, UR44, 0x1, UP0 ;  /* 0x000000012c047887 */ /* 0x000fcc0008000000 */
[----:B01----:R-:W-:Y:S01]  /*1740*/  IMAD.U32 R4, RZ, RZ, UR4 ;  /* 0x00000004ff047e24 */ /* 0x003fe2000f8e00ff */
[----:B------:R-:W-:Y:S05]  /*1750*/  WARPSYNC.ALL ;  /* 0x0000000000007948 */ /* 0x000fea0003800000 */
[----:B------:R-:W-:-:S04]  /*1760*/  IADD3 R4, -R4, UR44, RZ ;  /* 0x0000002c04047c10 */ /* 0x000fc8000fffe1ff */
[----:B------:R-:W-:Y:S02]  /*1770*/  ISETP.GE.AND P1, PT, R4, 0x1, PT ;  /* 0x000000010400780c */ /* 0x000fe40003f26270 */
[----:B------:R-:W-:Y:S01]  /*1780*/  R2UR UR4, R0 ;  /* 0x00000000000472ca */ /* 0x000fe200000e0000 */
[----:B------:R-:W-:Y:S01]  /*1790*/  ULOP3.LUT UR8, UR46, 0x10000, URZ, 0xfc, !UPT ;  /* 0x000100002e087892 */ /* 0x000fe2000f8efc3f */
[----:B------:R-:W-:Y:S01]  /*17a0*/  WARPGROUP.ARRIVE ;  /* 0x00000000000079c5 */ /* 0x000fe20000000000 */
[----:B------:R-:W-:Y:S01]  /*17b0*/  UMOV UR5, 0x80000020 ;  /* 0x8000002000057882 */ /* 0x000fe20000000000 */
[----:B------:R-:W-:Y:S01]  /*17c0*/  UMOV UR7, 0x80000020 ;  /* 0x8000002000077882 */ /* 0x000fe20000000000 */
[----:B------:R-:W-:-:S08]  /*17d0*/  ULEA UR10, UR39, UR8, 0xa ;  /* 0x00000008270a7291 */ /* 0x000fd0000f8e503f */
[----:B------:R-:W-:-:S04]  /*17e0*/  UIADD3 UR4, UR4, 0x14100, URZ ;  /* 0x0001410004047890 */ /* 0x000fc8000fffe03f */
[----:B------:R-:W-:-:S04]  /*17f0*/  USHF.R.U32.HI UR4, URZ, 0x4, UR4 ;  /* 0x000000043f047899 */ /* 0x000fc80008011604 */
[----:B------:R-:W-:-:S04]  /*1800*/  ULOP3.LUT UR4, UR4, 0x3fff, URZ, 0xc0, !UPT ;  /* 0x00003fff04047892 */ /* 0x000fc8000f8ec03f */
[----:B------:R-:W-:-:S03]  /*1810*/  ULOP3.LUT UR9, UR4, 0x10000, URZ, 0xfc, !UPT ;  /* 0x0001000004097892 */ /* 0x000fc6000f8efc3f */
[----:B------:R-:W-:Y:S01]  /*1820*/  UMOV UR4, UR10 ;  /* 0x0000000a00047c82 */ /* 0x000fe20008000000 */
[----:B------:R-:W-:-:S07]  /*1830*/  ULEA UR11, UR39, UR9, 0xa ;  /* 0x00000009270b7291 */ /* 0x000fce000f8e503f */
[----:B------:R-:W-:Y:S02]  /*1840*/  UMOV UR6, UR11 ;  /* 0x0000000b00067c82 */ /* 0x000fe40008000000 */
[----:B------:R-:W-:Y:S01]  /*1850*/  HGMMA.64x256x16.F32 R24, gdesc[UR4], RZ, !UPT, gsb0 ;  /* 0x03e00000041879f0 */ /* 0x000fe2000c0008ff */
[----:B------:R-:W-:Y:S01]  /*1860*/  UIADD3 UR4, UR10, 0x200, URZ ;  /* 0x000002000a047890 */ /* 0x000fe2000fffe03f */
[----:B------:R-:W-:Y:S01]  /*1870*/  UMOV UR5, 0x80000020 ;  /* 0x8000002000057882 */ /* 0x000fe20000000000 */
[----:B------:R-:W-:Y:S02]  /*1880*/  WARPGROUP.DEPBAR.LE gsb0, 0x0 ;  /* 0x00008000000079c5 */ /* 0x000fe40000010000 */
[----:B------:R-:W-:Y:S01]  /*1890*/  STL.64 [R1], R24 ;  /* 0x0000001801007387 */ /* 0x000fe20000100a00 */
[----:B------:R-:W-:Y:S01]  /*18a0*/  IMAD.MOV.U32 R235, RZ, RZ, R51 ;  /* 0x000000ffffeb7224 */ /* 0x000fe200078e0033 */
[----:B------:R-:W-:Y:S01]  /*18b0*/  MOV R230, R56 ;  /* 0x0000003800e67202 */ /* 0x000fe20000000f00 */
[----:B------:R-:W-:Y:S01]  /*18c0*/  IMAD.MOV.U32 R234, RZ, RZ, R52 ;  /* 0x000000ffffea7224 */ /* 0x000fe200078e0034 */
[----:B------:R-:W-:Y:S01]  /*18d0*/  STL.64 [R1+0x8], R26 ;  /* 0x0000081a01007387 */ /* 0x000fe20000100a00 */
        /* <DEDUP_REMOVED lines=47> */
[----:B------:R-:W-:Y:S01]  /*1bd0*/  MOV R8, R147 ;  /* 0x0000009300087202 */ /* 0x000fe20000000f00 */
[----:B------:R-:W-:Y:S01]  /*1be0*/  IMAD.MOV.U32 R165, RZ, RZ, R81 ;  /* 0x000000ffffa57224 */ /* 0x000fe200078e0051 */
[----:B------:R0:W-:Y:S01]  /*1bf0*/  STL [R1+0x68], R50 ;  /* 0x0000683201007387 */ /* 0x0001e20000100800 */
[----:B------:R-:W-:-:S02]  /*1c00*/  IMAD.MOV.U32 R166, RZ, RZ, R82 ;  /* 0x000000ffffa67224 */ /* 0x000fc400078e0052 */
[----:B------:R-:W-:Y:S01]  /*1c10*/  IMAD.MOV.U32 R167, RZ, RZ, R83 ;  /* 0x000000ffffa77224 */ /* 0x000fe200078e0053 */
[----:B------:R-:W-:Y:S01]  /*1c20*/  STL [R1+0x2b8], R152 ;  /* 0x0002b89801007387 */ /* 0x000fe20000100800 */
[----:B------:R-:W-:Y:S02]  /*1c30*/  IMAD.MOV.U32 R169, RZ, RZ, R85 ;  /* 0x000000ffffa97224 */ /* 0x000fe400078e0055 */
[----:B------:R-:W-:Y:S02]  /*1c40*/  IMAD.MOV.U32 R170, RZ, RZ, R86 ;  /* 0x000000ffffaa7224 */ /* 0x000fe400078e0056 */
[----:B------:R-:W-:Y:S02]  /*1c50*/  IMAD.MOV.U32 R171, RZ, RZ, R87 ;  /* 0x000000ffffab7224 */ /* 0x000fe400078e0057 */
[----:B------:R-:W-:Y:S02]  /*1c60*/  IMAD.MOV.U32 R172, RZ, RZ, R88 ;  /* 0x000000ffffac7224 */ /* 0x000fe400078e0058 */
[----:B------:R-:W-:-:S02]  /*1c70*/  IMAD.MOV.U32 R173, RZ, RZ, R89 ;  /* 0x000000ffffad7224 */ /* 0x000fc400078e0059 */
[----:B------:R-:W-:Y:S02]  /*1c80*/  IMAD.MOV.U32 R174, RZ, RZ, R90 ;  /* 0x000000ffffae7224 */ /* 0x000fe400078e005a */
        /* <DEDUP_REMOVED lines=52> */
[----:B0-----:R-:W-:-:S06]  /*1fd0*/  WARPGROUP.ARRIVE ;  /* 0x00000000000079c5 */ /* 0x001fcc0000000000 */
[----:B------:R-:W-:Y:S03]  /*1fe0*/  HGMMA.64x256x16.F32 R24, gdesc[UR4], RZ, !UPT, gsb0 ;  /* 0x03e00000041879f0 */ /* 0x000fe6000c0008ff */
[----:B------:R-:W-:Y:S02]  /*1ff0*/  WARPGROUP.DEPBAR.LE gsb0, 0x0 ;  /* 0x00008000000079c5 */ /* 0x000fe40000010000 */
[----:B------:R-:W-:Y:S04]  /*2000*/  STL.64 [R1+0x2b0], R150 ;  /* 0x0002b09601007387 */ /* 0x000fe80000100a00 */
        /* <DEDUP_REMOVED lines=20> */
[----:B------:R0:W-:Y:S04]  /*2150*/  STL.64 [R1+0x208], R108 ;  /* 0x0002086c01007387 */ /* 0x0001e80000100a00 */
[----:B0-----:R-:W2:Y:S04]  /*2160*/  LDL.LU R108, [R1] ;  /* 0x00000000016c7983 */ /* 0x001ea80000300800 */
[----:B------:R-:W2:Y:S04]  /*2170*/  LDL.LU R109, [R1+0x4] ;  /* 0x00000400016d7983 */ /* 0x000ea80000300800 */
        /* <DEDUP_REMOVED lines=24> */
[----:B------:R-:W2:Y:S01]  /*2300*/  LDL.LU R134, [R1+0x68] ;  /* 0x0000680001867983 */ /* 0x000ea20000300800 */
[----:B------:R-:W-:Y:S01]  /*2310*/  IMAD.MOV.U32 R135, RZ, RZ, R235 ;  /* 0x000000ffff877224 */ /* 0x000fe200078e00eb */
[----:B------:R-:W-:Y:S01]  /*2320*/  MOV R137, R233 ;  /* 0x000000e900897202 */ /* 0x000fe20000000f00 */
[----:B------:R-:W-:Y:S01]  /*2330*/  IMAD.MOV.U32 R136, RZ, RZ, R234 ;  /* 0x000000ffff887224 */ /* 0x000fe200078e00ea */
[----:B------:R-:W-:Y:S01]  /*2340*/  MOV R144, R226 ;  /* 0x000000e200907202 */ /* 0x000fe20000000f00 */
[----:B------:R-:W-:Y:S01]  /*2350*/  IMAD.MOV.U32 R138, RZ, RZ, R232 ;  /* 0x000000ffff8a7224 */ /* 0x000fe200078e00e8 */
[----:B------:R-:W-:Y:S01]  /*2360*/  MOV R151, R219 ;  /* 0x000000db00977202 */ /* 0x000fe20000000f00 */
[----:B------:R-:W-:Y:S01]  /*2370*/  IMAD.MOV.U32 R139, RZ, RZ, R231 ;  /* 0x000000ffff8b7224 */ /* 0x000fe200078e00e7 */
[----:B------:R-:W-:Y:S01]  /*2380*/  MOV R235, R3 ;  /* 0x0000000300eb7202 */ /* 0x000fe20000000f00 */
[----:B------:R-:W-:Y:S01]  /*2390*/  IMAD.MOV.U32 R140, RZ, RZ, R230 ;  /* 0x000000ffff8c7224 */ /* 0x000fe200078e00e6 */
[----:B------:R-:W-:Y:S01]  /*23a0*/  UIADD3 UR4, UR10, 0x2, URZ ;  /* 0x000000020a047890 */ /* 0x000fe2000fffe03f */
[----:B------:R-:W-:Y:S01]  /*23b0*/  IMAD.MOV.U32 R141, RZ, RZ, R229 ;  /* 0x000000ffff8d7224 */ /* 0x000fe200078e00e5 */
[----:B------:R-:W-:Y:S01]  /*23c0*/  MOV R229, R10 ;  /* 0x0000000a00e57202 */ /* 0x000fe20000000f00 */
[----:B------:R-:W-:Y:S01]  /*23d0*/  IMAD.MOV.U32 R142, RZ, RZ, R228 ;  /* 0x000000ffff8e7224 */ /* 0x000fe200078e00e4 */
[----:B------:R-:W-:Y:S01]  /*23e0*/  UIADD3 UR6, UR11, 0x2, URZ ;  /* 0x000000020b067890 */ /* 0x000fe2000fffe03f */
[----:B------:R-:W-:Y:S01]  /*23f0*/  IMAD.MOV.U32 R143, RZ, RZ, R227 ;  /* 0x000000ffff8f7224 */ /* 0x000fe200078e00e3 */
[----:B------:R-:W-:Y:S01]  /*2400*/  UMOV UR5, 0x80000020 ;  /* 0x8000002000057882 */ /* 0x000fe20000000000 */
[----:B------:R-:W-:Y:S01]  /*2410*/  IMAD.MOV.U32 R145, RZ, RZ, R225 ;  /* 0x000000ffff917224 */ /* 0x000fe200078e00e1 */
[----:B------:R-:W-:Y:S01]  /*2420*/  UMOV UR7, 0x80000020 ;  /* 0x8000002000077882 */ /* 0x000fe20000000000 */
[----:B------:R-:W-:-:S02]  /*2430*/  IMAD.MOV.U32 R146, RZ, RZ, R224 ;  /* 0x000000ffff927224 */ /* 0x000fc400078e00e0 */
[----:B------:R-:W-:Y:S01]  /*2440*/  IMAD.MOV.U32 R147, RZ, RZ, R223 ;  /* 0x000000ffff937224 */ /* 0x000fe200078e00df */
[----:B------:R-:W-:Y:S01]  /*2450*/  MOV R223, R18 ;  /* 0x0000001200df7202 */ /* 0x000fe20000000f00 */
        /* <DEDUP_REMOVED lines=18> */
[----:B------:R-:W-:-:S06]  /*2580*/  IMAD.MOV.U32 R234, RZ, RZ, R5 ;  /* 0x000000ffffea7224 */ /* 0x000fcc00078e0005 */
[----:B--2---:R-:W-:-:S06]  /*2590*/  WARPGROUP.ARRIVE ;  /* 0x00000000000079c5 */ /* 0x004fcc0000000000 */
[----:B------:R-:W-:Y:S03]  /*25a0*/  HGMMA.64x256x16.F32 R108, gdesc[UR4], R108, gsb0 ;  /* 0x03e00000046c79f0 */ /* 0x000fe6000800086c */
[----:B------:R-:W-:Y:S02]  /*25b0*/  WARPGROUP.DEPBAR.LE gsb0, 0x0 ;  /* 0x00008000000079c5 */ /* 0x000fe40000010000 */
[----:B------:R-:W-:Y:S04]  /*25c0*/  STL.64 [R1], R108 ;  /* 0x0000006c01007387 */ /* 0x000fe80000100a00 */
        /* <DEDUP_REMOVED lines=63> */
[----:B0-----:R1:W5:Y:S04]  /*29c0*/  LDL.LU R152, [R1+0x2b8] ;  /* 0x0002b80001987983 */ /* 0x0013680000300800 */
[----:B------:R-:W2:Y:S04]  /*29d0*/  LDL.LU.64 R150, [R1+0x2b0] ;  /* 0x0002b00001967983 */ /* 0x000ea80000300a00 */
        /* <DEDUP_REMOVED lines=20> */
[----:B------:R-:W2:Y:S01]  /*2b20*/  LDL.LU.64 R108, [R1+0x208] ;  /* 0x00020800016c7983 */ /* 0x000ea20000300a00 */
[----:B------:R-:W-:Y:S01]  /*2b30*/  UIADD3 UR4, UR10, 0x202, URZ ;  /* 0x000002020a047890 */ /* 0x000fe2000fffe03f */
[----:B------:R-:W-:Y:S01]  /*2b40*/  UMOV UR5, 0x80000020 ;  /* 0x8000002000057882 */ /* 0x000fe20000000000 */
[----:B--2---:R-:W-:-:S07]  /*2b50*/  WARPGROUP.ARRIVE ;  /* 0x00000000000079c5 */ /* 0x004fce0000000000 */
[----:B------:R-:W-:Y:S03]  /*2b60*/  HGMMA.64x256x16.F32 R24, gdesc[UR4], R24, gsb0 ;  /* 0x03e00000041879f0 */ /* 0x000fe60008000818 */
[----:B------:R-:W-:Y:S02]  /*2b70*/  WARPGROUP.DEPBAR.LE gsb0, 0x0 ;  /* 0x00008000000079c5 */ /* 0x000fe40000010000 */
[----:B-1----:R-:W-:Y:S05]  /*2b80*/  @!P1 BRA `(.L_x_22) ;  /* 0x0000002000949947 */ /* 0x002fea0003800000 */
[----:B------:R-:W-:Y:S02]  /*2b90*/  UIADD3 UR4, UR39, 0x1, URZ ;  /* 0x0000000127047890 */ /* 0x000fe4000fffe03f */
[----:B------:R-:W-:Y:S02]  /*2ba0*/  UMOV UR11, UR39 ;  /* 0x00000027000b7c82 */ /* 0x000fe40008000000 */
[----:B------:R-:W-:-:S04]  /*2bb0*/  UISETP.NE.AND UP0, UPT, UR4, 0x5, UPT ;  /* 0x000000050400788c */ /* 0x000fc8000bf05270 */
[----:B------:R-:W-:Y:S02]  /*2bc0*/  USEL UR5, URZ, 0x1, UP0 ;  /* 0x000000013f057887 */ /* 0x000fe40008000000 */
[----:B------:R-:W-:Y:S02]  /*2bd0*/  USEL UR10, UR4, URZ, UP0 ;  /* 0x0000003f040a7287 */ /* 0x000fe40008000000 */
[----:B------:R-:W-:-:S06]  /*2be0*/  ULOP3.LUT UR5, UR38, UR5, URZ, 0x3c, !UPT ;  /* 0x0000000526057292 */ /* 0x000fcc000f8e3c3f */
[----:B------:R-:W-:-:S07]  /*2bf0*/  IMAD.U32 R3, RZ, RZ, UR5 ;  /* 0x00000005ff037e24 */ /* 0x000fce000f8e00ff */
.L_x_29:
[----:B------:R-:W-:Y:S05]  /*2c00*/  @!P0 BRA `(.L_x_23) ;  /* 0x0000000000048947 */ /* 0x000fea0003800000 */
[----:B------:R-:W-:Y:S01]  /*2c10*/  BPT.TRAP 0x1 ;  /* 0x000000040000795c */ /* 0x000fe20000300000 */
.L_x_23:
[----:B------:R-:W0:Y:S01]  /*2c20*/  S2UR UR5, SR_CgaCtaId ;  /* 0x00000000000579c3 */ /* 0x000e220000008800 */
[----:B------:R-:W-:Y:S01]  /*2c30*/  UMOV UR4, 0x400 ;  /* 0x0000040000047882 */ /* 0x000fe20000000000 */
[----:B------:R-:W-:Y:S01]  /*2c40*/  IMAD.U32 R5, RZ, RZ, UR10 ;  /* 0x0000000aff057e24 */ /* 0x000fe2000f8e00ff */
[----:B------:R-:W-:Y:S01]  /*2c50*/  SHF.L.U32 R6, R3, 0x1f, RZ ;  /* 0x0000001f03067819 */ /* 0x000fe200000006ff */
[----:B0-----:R-:W-:-:S06]  /*2c60*/  ULEA UR4, UR5, UR4, 0x18 ;  /* 0x0000000405047291 */ /* 0x001fcc000f8ec03f */
[----:B------:R-:W-:-:S04]  /*2c70*/  IMAD.U32 R0, RZ, RZ, UR4 ;  /* 0x00000004ff007e24 */ /* 0x000fc8000f8e00ff */
[----:B------:R-:W-:-:S04]  /*2c80*/  IMAD R5, R5, 0x8, R0 ;  /* 0x0000000805057824 */ /* 0x000fc800078e0200 */
[----:B------:R0:W1:Y:S01]  /*2c90*/  SYNCS.PHASECHK.TRANS64.TRYWAIT P1, [R5+URZ], R6 ;  /* 0x00000006050075a7 */ /* 0x000062000802017f */
[----:B------:R-:W-:Y:S05]  /*2ca0*/  @!P0 BRA `(.L_x_24) ;  /* 0x0000000000048947 */ /* 0x000fea0003800000 */
[----:B------:R-:W-:Y:S01]  /*2cb0*/  BPT.TRAP 0x1 ;  /* 0x000000040000795c */ /* 0x000fe20000300000 */
.L_x_24:
[----:B-1----:R-:W-:Y:S05]  /*2cc0*/  @P1 BRA `(.L_x_25) ;  /* 0x0000000000081947 */ /* 0x002fea0003800000 */
[----:B------:R-:W1:Y:S02]  /*2cd0*/  SYNCS.PHASECHK.TRANS64.TRYWAIT P1, [R5+URZ], R6 ;  /* 0x00000006050075a7 */ /* 0x000e64000802017f */
[----:B-1----:R-:W-:Y:S05]  /*2ce0*/  @!P1 BRA `(.L_x_26) ;  /* 0x0000014c00609947 */ /* 0x002fea0003800000 */
.L_x_25:
        /* <DEDUP_REMOVED lines=64> */
[----:B--2---:R-:W2:Y:S04]  /*30f0*/  LDL.LU.64 R24, [R1] ;  /* 0x0000000001187983 */ /* 0x004ea80000300a00 */
        /* <DEDUP_REMOVED lines=63> */
[----:B------:R-:W-:-:S02]  /*34f0*/  ULEA UR12, UR10, UR8, 0xa ;  /* 0x000000080a0c7291 */ /* 0x000fc4000f8e503f */
[----:B------:R-:W-:Y:S01]  /*3500*/  ULEA UR13, UR10, UR9, 0xa ;  /* 0x000000090a0d7291 */ /* 0x000fe2000f8e503f */
[----:B------:R-:W-:Y:S01]  /*3510*/  UMOV UR5, 0x80000020 ;  /* 0x8000002000057882 */ /* 0x000fe20000000000 */
[----:B------:R-:W-:-:S03]  /*3520*/  UMOV UR7, 0x80000020 ;  /* 0x8000002000077882 */ /* 0x000fc60000000000 */
[----:B------:R-:W-:Y:S02]  /*3530*/  UMOV UR4, UR12 ;  /* 0x0000000c00047c82 */ /* 0x000fe40008000000 */
[----:B------:R-:W-:Y:S01]  /*3540*/  UMOV UR6, UR13 ;  /* 0x0000000d00067c82 */ /* 0x000fe20008000000 */
[----:B--2---:R-:W-:-:S06]  /*3550*/  WARPGROUP.ARRIVE ;  /* 0x00000000000079c5 */ /* 0x004fcc0000000000 */
[----:B------:R-:W-:Y:S03]  /*3560*/  HGMMA.64x256x16.F32 R24, gdesc[UR4], R24, gsb0 ;  /* 0x03e00000041879f0 */ /* 0x000fe60008000818 */
[----:B------:R-:W-:Y:S02]  /*3570*/  WARPGROUP.DEPBAR.LE gsb0, 0x0 ;  /* 0x00008000000079c5 */ /* 0x000fe40000010000 */
[----:B------:R-:W-:Y:S01]  /*3580*/  STL.64 [R1], R24 ;  /* 0x0000001801007387 */ /* 0x000fe20000100a00 */
[----:B01----:R-:W-:Y:S01]  /*3590*/  IMAD.MOV.U32 R6, RZ, RZ, R150 ;  /* 0x000000ffff067224 */ /* 0x003fe200078e0096 */
        /* <DEDUP_REMOVED lines=50> */
[----:B------:R0:W-:Y:S01]  /*38c0*/  STL.64 [R1+0x68], R50 ;  /* 0x0000683201007387 */ /* 0x0001e20000100a00 */
[----:B------:R-:W-:Y:S01]  /*38d0*/  IMAD.MOV.U32 R205, RZ, RZ, R121 ;  /* 0x000000ffffcd7224 */ /* 0x000fe200078e0079 */
[----:B------:R-:W-:Y:S01]  /*38e0*/  MOV R155, R71 ;  /* 0x00000047009b7202 */ /* 0x000fe20000000f00 */
[----:B------:R-:W-:Y:S01]  /*38f0*/  IMAD.MOV.U32 R202, RZ, RZ, R118 ;  /* 0x000000ffffca7224 */ /* 0x000fe200078e0076 */
[----:B------:R-:W2:Y:S01]  /*3900*/  LDL.LU.64 R150, [R1+0x4b8] ;  /* 0x0004b80001967983 */ /* 0x000ea20000300a00 */
        /* <DEDUP_REMOVED lines=12> */
[----:B------:R-:W-:-:S02]  /*39d0*/  IMAD.MOV.U32 R195, RZ, RZ, R111 ;  /* 0x000000ffffc37224 */ /* 0x000fc400078e006f */
[----:B------:R-:W-:Y:S01]  /*39e0*/  IMAD.MOV.U32 R192, RZ, RZ, R108 ;  /* 0x000000ffffc07224 */ /* 0x000fe200078e006c */
[----:B------:R-:W2:Y:S01]  /*39f0*/  LDL.LU.64 R142, [R1+0x498] ;  /* 0x00049800018e7983 */ /* 0x000ea20000300a00 */
[----:B------:R-:W-:Y:S02]  /*3a00*/  IMAD.MOV.U32 R193, RZ, RZ, R109 ;  /* 0x000000ffffc17224 */ /* 0x000fe400078e006d */
[----:B------:R-:W-:Y:S01]  /*3a10*/  IMAD.MOV.U32 R190, RZ, RZ, R106 ;  /* 0x000000ffffbe7224 */ /* 0x000fe200078e006a */
[----:B------:R-:W2:Y:S01]  /*3a20*/  LDL.LU.64 R140, [R1+0x490] ;  /* 0x00049000018c7983 */ /* 0x000ea20000300a00 */
[----:B------:R-:W-:Y:S02]  /*3a30*/  IMAD.MOV.U32 R188, RZ, RZ, R104 ;  /* 0x000000ffffbc7224 */ /* 0x000fe400078e0068 */
        /* <DEDUP_REMOVED lines=65> */
[----:B------:R-:W-:-:S03]  /*3e50*/  IMAD.MOV.U32 R235, RZ, RZ, R52 ;  /* 0x000000ffffeb7224 */ /* 0x000fc600078e0034 */
        /* <DEDUP_REMOVED lines=22> */
[----:B0-----:R-:W2:Y:S04]  /*3fc0*/  LDL.LU.64 R50, [R1+0x328] ;  /* 0x0003280001327983 */ /* 0x001ea80000300a00 */
        /* <DEDUP_REMOVED lines=14> */
[----:B------:R-:W-:-:S02]  /*40b0*/  UMOV UR5, 0x80000020 ;  /* 0x8000002000057882 */ /* 0x000fc40000000000 */
[----:B-----5:R-:W-:Y:S01]  /*40c0*/  STL [R1+0x2b8], R152 ;  /* 0x0002b89801007387 */ /* 0x020fe20000100800 */
[----:B--2---:R-:W-:-:S06]  /*40d0*/  WARPGROUP.ARRIVE ;  /* 0x00000000000079c5 */ /* 0x004fcc0000000000 */
[----:B------:R-:W-:Y:S03]  /*40e0*/  HGMMA.64x256x16.F32 R24, gdesc[UR4], R24, gsb0 ;  /* 0x03e00000041879f0 */ /* 0x000fe60008000818 */
        /* <DEDUP_REMOVED lines=59> */
[----:B------:R-:W-:-:S02]  /*44a0*/  IMAD.MOV.U32 R141, RZ, RZ, R230 ;  /* 0x000000ffff8d7224 */ /* 0x000fc400078e00e6 */
[----:B------:R-:W-:Y:S01]  /*44b0*/  IMAD.MOV.U32 R142, RZ, RZ, R229 ;  /* 0x000000ffff8e7224 */ /* 0x000fe200078e00e5 */
[----:B------:R-:W-:Y:S01]  /*44c0*/  MOV R229, R11 ;  /* 0x0000000b00e57202 */ /* 0x000fe20000000f00 */
[----:B------:R-:W-:Y:S02]  /*44d0*/  IMAD.MOV.U32 R143, RZ, RZ, R228 ;  /* 0x000000ffff8f7224 */ /* 0x000fe400078e00e4 */
[----:B------:R-:W-:Y:S02]  /*44e0*/  IMAD.MOV.U32 R144, RZ, RZ, R227 ;  /* 0x000000ffff907224 */ /* 0x000fe400078e00e3 */
[----:B------:R-:W-:Y:S02]  /*44f0*/  IMAD.MOV.U32 R146, RZ, RZ, R225 ;  /* 0x000000ffff927224 */ /* 0x000fe400078e00e1 */
[----:B------:R-:W-:Y:S02]  /*4500*/  IMAD.MOV.U32 R147, RZ, RZ, R224 ;  /* 0x000000ffff937224 */ /* 0x000fe400078e00e0 */
[----:B------:R-:W-:Y:S01]  /*4510*/  IMAD.MOV.U32 R148, RZ, RZ, R223 ;  /* 0x000000ffff947224 */ /* 0x000fe200078e00df */
[----:B------:R-:W-:Y:S01]  /*4520*/  MOV R223, R19 ;  /* 0x0000001300df7202 */ /* 0x000fe20000000f00 */
        /* <DEDUP_REMOVED lines=16> */
[----:B------:R-:W-:Y:S01]  /*4630*/  IMAD.MOV.U32 R234, RZ, RZ, R6 ;  /* 0x000000ffffea7224 */ /* 0x000fe200078e0006 */
[----:B------:R-:W-:Y:S02]  /*4640*/  UIADD3 UR4, UR12, 0x2, URZ ;  /* 0x000000020c047890 */ /* 0x000fe4000fffe03f */
[----:B------:R-:W-:Y:S01]  /*4650*/  UIADD3 UR6, UR13, 0x2, URZ ;  /* 0x000000020d067890 */ /* 0x000fe2000fffe03f */
[----:B------:R-:W-:Y:S01]  /*4660*/  UMOV UR5, 0x80000020 ;  /* 0x8000002000057882 */ /* 0x000fe20000000000 */
[----:B------:R-:W-:Y:S01]  /*4670*/  UMOV UR7, 0x80000020 ;  /* 0x8000002000077882 */ /* 0x000fe20000000000 */
        /* <DEDUP_REMOVED lines=96> */
[----:B------:R-:W-:Y:S01]  /*4c80*/  BPT.TRAP 0x1 ;  /* 0x000000040000795c */ /* 0x000fe20000300000 */
.L_x_27:
[----:B------:R-:W-:Y:S01]  /*4c90*/  ISETP.NE.AND P1, PT, R17, RZ, PT ;  /* 0x000000ff1100720c */ /* 0x000fe20003f25270 */
[----:B------:R-:W-:Y:S01]  /*4ca0*/  IMAD.U32 R5, RZ, RZ, UR11 ;  /* 0x0000000bff057e24 */ /* 0x000fe2000f8e00ff */
[----:B------:R-:W-:-:S11]  /*4cb0*/  UISETP.GT.U32.AND UP0, UPT, UR40, 0x1, UPT ;  /* 0x000000012800788c */ /* 0x000fd6000bf04070 */
[----:B------:R-:W-:-:S04]  /*4cc0*/  @P1 IMAD R5, R5, 0x8, R0 ;  /* 0x0000000805051824 */ /* 0x000fc800078e0200 */
[----:B------:R-:W-:-:S05]  /*4cd0*/  @P1 VIADD R5, R5, 0x28 ;  /* 0x0000002805051836 */ /* 0x000fca0000000000 */
[----:B-----5:R-:W-:-:S04]  /*4ce0*/  @P1 PRMT R5, R152, 0x654, R5 ;  /* 0x0000065498051816 */ /* 0x020fc80000000005 */
[----:B------:R0:W-:Y:S01]  /*4cf0*/  @P1 SYNCS.ARRIVE.TRANS64.RED.A1T0 RZ, [R5+URZ], RZ ;  /* 0x000000ff05ff19a7 */ /* 0x0001e2000810043f */
[----:B------:R-:W-:-:S13]  /*4d00*/  PLOP3.LUT P1, PT, PT, PT, UP0, 0x80, 0x0 ;  /* 0x000000000000781c */ /* 0x000fda0003f2f008 */
[----:B0-----:R-:W-:Y:S05]  /*4d10*/  @P1 BRA `(.L_x_28) ;  /* 0x0000000000041947 */ /* 0x001fea0003800000 */
[----:B------:R-:W-:Y:S01]  /*4d20*/  BPT.TRAP 0x1 ;  /* 0x000000040000795c */ /* 0x000fe20000300000 */
.L_x_28:
[----:B------:R-:W-:Y:S01]  /*4d30*/  UIADD3 UR10, UR10, 0x1, URZ ;  /* 0x000000010a0a7890 */ /* 0x000fe2000fffe03f */
[C---:B------:R-:W-:Y:S01]  /*4d40*/  ISETP.GT.AND P1, PT, R4.reuse, 0x1, PT ;  /* 0x000000010400780c */ /* 0x040fe20003f24270 */
[----:B------:R-:W-:Y:S01]  /*4d50*/  UIADD3 UR11, UR11, 0x1, URZ ;  /* 0x000000010b0b7890 */ /* 0x000fe2000fffe03f */
[----:B------:R-:W-:Y:S01]  /*4d60*/  VIADD R4, R4, 0xffffffff ;  /* 0xffffffff04047836 */ /* 0x000fe20000000000 */
[----:B------:R-:W-:Y:S02]  /*4d70*/  UISETP.NE.AND UP0, UPT, UR10, 0x5, UPT ;  /* 0x000000050a00788c */ /* 0x000fe4000bf05270 */
[----:B------:R-:W-:Y:S02]  /*4d80*/  UISETP.NE.AND UP1, UPT, UR11, 0x5, UPT ;  /* 0x000000050b00788c */ /* 0x000fe4000bf25270 */
[----:B------:R-:W-:Y:S02]  /*4d90*/  USEL UR4, URZ, 0x1, UP0 ;  /* 0x000000013f047887 */ /* 0x000fe40008000000 */
[----:B------:R-:W-:-:S02]  /*4da0*/  USEL UR10, UR10, URZ, UP0 ;  /* 0x0000003f0a0a7287 */ /* 0x000fc40008000000 */
[----:B------:R-:W-:Y:S02]  /*4db0*/  USEL UR11, UR11, URZ, UP1 ;  /* 0x0000003f0b0b7287 */ /* 0x000fe40008800000 */
[----:B------:R-:W-:Y:S01]  /*4dc0*/  LOP3.LUT R3, R3, UR4, RZ, 0x3c, !PT ;  /* 0x0000000403037c12 */ /* 0x000fe2000f8e3cff */
[----:B------:R-:W-:Y:S09]  /*4dd0*/  @P1 BRA `(.L_x_29) ;  /* 0xffffffdc00881947 */ /* 0x000ff2000383ffff */
.L_x_22:
[----:B------:R-:W0:Y:S02]  /*4de0*/  LDC R3, c[0x0][0x28c] ;  /* 0x0000a300ff037b82 */ /* 0x000e240000000800 */
[----:B0-----:R-:W-:-:S13]  /*4df0*/  ISETP.GE.AND P1, PT, R3, 0x1, PT ;  /* 0x000000010300780c */ /* 0x001fda0003f26270 */
[----:B------:R-:W-:Y:S05]  /*4e00*/  @!P1 BRA `(.L_x_30) ;  /* 0x0000000000549947 */ /* 0x000fea0003800000 */
[----:B------:R-:W-:Y:S05]  /*4e10*/  @!P0 BRA `(.L_x_31) ;  /* 0x0000000000048947 */ /* 0x000fea0003800000 */
[----:B------:R-:W-:Y:S01]  /*4e20*/  BPT.TRAP 0x1 ;  /* 0x000000040000795c */ /* 0x000fe20000300000 */
.L_x_31:
[----:B------:R-:W-:Y:S01]  /*4e30*/  ISETP.NE.AND P0, PT, R17, RZ, PT ;  /* 0x000000ff1100720c */ /* 0x000fe20003f05270 */
[----:B------:R-:W-:-:S12]  /*4e40*/  BSSY B0, `(.L_x_32) ;  /* 0x000000d000007945 */ /* 0x000fd80003800000 */
[----:B------:R-:W-:Y:S05]  /*4e50*/  @!P0 BRA `(.L_x_33) ;  /* 0x00000000002c8947 */ /* 0x000fea0003800000 */
[----:B------:R-:W-:-:S04]  /*4e60*/  UISETP.LT.AND UP0, UPT, UR44, 0x1, UPT ;  /* 0x000000012c00788c */ /* 0x000fc8000bf01270 */
[----:B------:R-:W-:-:S04]  /*4e70*/  USEL UR6, UR44, 0x1, UP0 ;  /* 0x000000012c067887 */ /* 0x000fc80008000000 */
[----:B------:R-:W-:-:S04]  /*4e80*/  UIADD3 UR6, UR39, UR44, -UR6 ;  /* 0x0000002c27067290 */ /* 0x000fc8000fffe806 */
[----:B------:R-:W-:-:S04]  /*4e90*/  UIMAD.WIDE.U32 UR4, UR6, -0x33333333, URZ ;  /* 0xcccccccd060478a5 */ /* 0x000fc8000f8e003f */
[----:B------:R-:W-:-:S04]  /*4ea0*/  USHF.R.U32.HI UR4, URZ, 0x2, UR5 ;  /* 0x000000023f047899 */ /* 0x000fc80008011605 */
[----:B------:R-:W-:-:S06]  /*4eb0*/  UIMAD UR6, UR4, -0x5, UR6 ;  /* 0xfffffffb040678a4 */ /* 0x000fcc000f8e0206 */
[----:B------:R-:W-:-:S05]  /*4ec0*/  IMAD.U32 R3, RZ, RZ, UR6 ;  /* 0x00000006ff037e24 */ /* 0x000fca000f8e00ff */
[----:B------:R-:W-:-:S05]  /*4ed0*/  LEA R0, R3, R0, 0x3 ;  /* 0x0000000003007211 */ /* 0x000fca00078e18ff */
[----:B------:R-:W-:-:S05]  /*4ee0*/  VIADD R0, R0, 0x28 ;  /* 0x0000002800007836 */ /* 0x000fca0000000000 */
[----:B-----5:R-:W-:-:S04]  /*4ef0*/  PRMT R0, R152, 0x654, R0 ;  /* 0x0000065498007816 */ /* 0x020fc80000000000 */
[----:B------:R0:W-:Y:S03]  /*4f00*/  SYNCS.ARRIVE.TRANS64.RED.A1T0 RZ, [R0+URZ], RZ ;  /* 0x000000ff00ff79a7 */ /* 0x0001e6000810043f */
.L_x_33:
[----:B------:R-:W-:Y:S05]  /*4f10*/  BSYNC B0 ;  /* 0x0000000000007941 */ /* 0x000fea0003800000 */
.L_x_32:
[----:B------:R-:W-:-:S06]  /*4f20*/  UISETP.GT.U32.AND UP0, UPT, UR40, 0x1, UPT ;  /* 0x000000012800788c */ /* 0x000fcc000bf04070 */
[----:B------:R-:W-:-:S13]  /*4f30*/  PLOP3.LUT P0, PT, PT, PT, UP0, 0x80, 0x0 ;  /* 0x000000000000781c */ /* 0x000fda0003f0f008 */
[----:B------:R-:W-:Y:S05]  /*4f40*/  @P0 BRA `(.L_x_30) ;  /* 0x0000000000040947 */ /* 0x000fea0003800000 */
[----:B------:R-:W-:Y:S01]  /*4f50*/  BPT.TRAP 0x1 ;  /* 0x000000040000795c */ /* 0x000fe20000300000 */
.L_x_30:
[----:B------:R-:W1:Y:S01]  /*4f60*/  S2R R8, SR_TID.X ;  /* 0x0000000000087919 */ /* 0x000e620000002100 */
[----:B------:R-:W-:Y:S01]  /*4f70*/  IMAD.MOV.U32 R19, RZ, RZ, 0x6540 ;  /* 0x00006540ff137424 */ /* 0x000fe200078e00ff */
[----:B------:R-:W-:Y:S02]  /*4f80*/  UIMAD.WIDE UR6, UR41, 0x100, URZ ;  /* 0x00000100290678a5 */ /* 0x000fe4000f8e023f */
[----:B------:R-:W-:Y:S01]  /*4f90*/  USHF.R.S32.HI UR10, URZ, 0x1f, UR43 ;  /* 0x0000001f3f0a7899 */ /* 0x000fe2000801142b */
[----:B------:R-:W-:Y:S01]  /*4fa0*/  ULDC.64 UR8, c[0x0][0x5d0] ;  /* 0x0001740000087ab9 */ /* 0x000fe20000000a00 */
[----:B------:R-:W-:Y:S02]  /*4fb0*/  USHF.L.U32 UR41, UR41, 0x8, URZ ;  /* 0x0000000829297899 */ /* 0x000fe4000800063f */
[----:B------:R-:W-:Y:S02]  /*4fc0*/  UIMAD UR4, UR10, UR8, URZ ;  /* 0x000000080a0472a4 */ /* 0x000fe4000f8e023f */
[----:B------:R-:W-:-:S02]  /*4fd0*/  UIADD3 UR39, UR44, UR39, URZ ;  /* 0x000000272c277290 */ /* 0x000fc4000fffe03f */
[----:B------:R-:W-:Y:S02]  /*4fe0*/  UIMAD UR4, UR43, UR9, UR4 ;  /* 0x000000092b0472a4 */ /* 0x000fe4000f8e0204 */
[----:B------:R-:W-:Y:S02]  /*4ff0*/  UISETP.GT.U32.AND UP1, UPT, UR39, 0x4, UPT ;  /* 0x000000042700788c */ /* 0x000fe4000bf24070 */
[----:B------:R-:W-:Y:S02]  /*5000*/  UISETP.GE.U32.AND UP2, UPT, UR44, 0x5, UPT ;  /* 0x000000052c00788c */ /* 0x000fe4000bf46070 */
[----:B------:R-:W-:Y:S01]  /*5010*/  UISETP.LT.U32.AND UP1, UPT, UR44, 0x5, UP1 ;  /* 0x000000052c00788c */ /* 0x000fe20008f21070 */
[--C-:B-1----:R-:W-:Y:S01]  /*5020*/  SHF.R.U32.HI R4, RZ, 0x7, R8.reuse ;  /* 0x00000007ff047819 */ /* 0x102fe20000011608 */
[----:B------:R-:W-:Y:S01]  /*5030*/  IMAD.SHL.U32 R18, R8, 0x2, RZ ;  /* 0x0000000208127824 */ /* 0x000fe200078e00ff */
[----:B------:R-:W-:Y:S02]  /*5040*/  SHF.R.U32.HI R5, RZ, 0x2, R8 ;  /* 0x00000002ff057819 */ /* 0x000fe40000011608 */
[----:B------:R-:W-:-:S02]  /*5050*/  LOP3.LUT R4, R4, 0x1, RZ, 0xc0, !PT ;  /* 0x0000000104047812 */ /* 0x000fc400078ec0ff */
[----:B------:R-:W-:Y:S02]  /*5060*/  LOP3.LUT R6, R8, 0x60, RZ, 0xc0, !PT ;  /* 0x0000006008067812 */ /* 0x000fe400078ec0ff */
[----:B------:R-:W-:Y:S01]  /*5070*/  LOP3.LUT R5, R5, 0x7, RZ, 0xc0, !PT ;  /* 0x0000000705057812 */ /* 0x000fe200078ec0ff */
[----:B------:R-:W-:Y:S01]  /*5080*/  IMAD.SHL.U32 R3, R4, 0x40, RZ ;  /* 0x0000004004037824 */ /* 0x000fe200078e00ff */
[----:B------:R-:W-:Y:S02]  /*5090*/  LOP3.LUT R18, R18, 0x6, RZ, 0xc0, !PT ;  /* 0x0000000612127812 */ /* 0x000fe400078ec0ff */
[----:B------:R-:W-:Y:S02]  /*50a0*/  SHF.R.U32.HI R6, RZ, 0x1, R6 ;  /* 0x00000001ff067819 */ /* 0x000fe40000011606 */
[--C-:B------:R-:W-:Y:S02]  /*50b0*/  LOP3.LUT R3, R3, 0x40, R5.reuse, 0xe2, !PT ;  /* 0x0000004003037812 */ /* 0x100fe400078ee205 */
[----:B------:R-:W-:Y:S01]  /*50c0*/  PRMT R18, R18, R19, UR42 ;  /* 0x0000002a12127e16 */ /* 0x000fe20008000013 */
[----:B------:R-:W-:Y:S01]  /*50d0*/  USHF.L.U32 UR42, UR42, 0x8, URZ ;  /* 0x000000082a2a7899 */ /* 0x000fe2000800063f */
[----:B0-----:R-:W-:Y:S01]  /*50e0*/  IADD3 R0, RZ, -R6, -R5 ;  /* 0x80000006ff007210 */ /* 0x001fe20007ffe805 */
[----:B------:R-:W-:Y:S01]  /*50f0*/  IMAD.MOV.U32 R5, RZ, RZ, -0x2 ;  /* 0xfffffffeff057424 */ /* 0x000fe200078e00ff */
[----:B------:R-:W-:Y:S01]  /*5100*/  LOP3.LUT R3, R3, UR6, R6, 0xfe, !PT ;  /* 0x0000000603037c12 */ /* 0x000fe2000f8efe06 */
[----:B------:R-:W-:Y:S01]  /*5110*/  IMAD.U32 R6, RZ, RZ, UR8 ;  /* 0x00000008ff067e24 */ /* 0x000fe2000f8e00ff */
[----:B------:R-:W-:Y:S01]  /*5120*/  SHF.R.S32.HI R19, RZ, 0x1f, R18 ;  /* 0x0000001fff137819 */ /* 0x000fe20000011412 */
[----:B------:R-:W-:Y:S01]  /*5130*/  ULDC UR8, c[0x0][0x284] ;  /* 0x0000a10000087ab9 */ /* 0x000fe20000000800 */
[----:B------:R-:W-:-:S02]  /*5140*/  IMAD R0, R4, -0x40, R0 ;  /* 0xffffffc004007824 */ /* 0x000fc400078e0200 */
[----:B------:R-:W-:Y:S02]  /*5150*/  IMAD.U32 R153, RZ, RZ, UR8 ;  /* 0x00000008ff997e24 */ /* 0x000fe4000f8e00ff */
[----:B------:R-:W-:-:S03]  /*5160*/  IMAD.WIDE.U32 R6, R6, UR43, R18 ;  /* 0x0000002b06067c25 */ /* 0x000fc6000f8e0012 */
[----:B------:R-:W-:Y:S02]  /*5170*/  IADD3 R153, R153, -UR41, R0 ;  /* 0x8000002999997c10 */ /* 0x000fe4000fffe000 */
[----:B------:R-:W-:Y:S01]  /*5180*/  IADD3 R7, R7, UR4, RZ ;  /* 0x0000000407077c10 */ /* 0x000fe2000fffe0ff */
[----:B------:R-:W-:Y:S01]  /*5190*/  ULDC UR4, c[0x0][0x288] ;  /* 0x0000a20000047ab9 */ /* 0x000fe20000000800 */
[----:B------:R-:W-:Y:S01]  /*51a0*/  LOP3.LUT R0, R8, 0x3, RZ, 0xc0, !PT ;  /* 0x0000000308007812 */ /* 0x000fe200078ec0ff */
[----:B------:R-:W-:-:S04]  /*51b0*/  UISETP.GE.AND UP0, UPT, UR42, UR4, UPT ;  /* 0x000000042a00728c */ /* 0x000fc8000bf06270 */
[----:B------:R-:W-:Y:S01]  /*51c0*/  UISETP.GE.OR UP0, UPT, UR41, UR8, UP0 ;  /* 0x000000082900728c */ /* 0x000fe20008706670 */
[----:B------:R-:W-:Y:S01]  /*51d0*/  IMAD R0, R0, R5, UR4 ;  /* 0x0000000400007e24 */ /* 0x000fe2000f8e0205 */
[----:B------:R-:W-:Y:S02]  /*51e0*/  UIMAD.WIDE.U32 UR4, UR39, -0x33333333, URZ ;  /* 0xcccccccd270478a5 */ /* 0x000fe4000f8e003f */
[----:B------:R-:W-:Y:S01]  /*51f0*/  USEL UR8, URZ, 0x1, !UP1 ;  /* 0x000000013f087887 */ /* 0x000fe2000c800000 */
[----:B------:R-:W-:Y:S01]  /*5200*/  VIADD R0, R0, -UR42 ;  /* 0x8000002a00007c36 */ /* 0x000fe20008000000 */
[----:B------:R-:W-:Y:S01]  /*5210*/  PLOP3.LUT P0, PT, PT, PT, UP0, 0x80, 0x0 ;  /* 0x000000000000781c */ /* 0x000fe20003f0f008 */
[----:B------:R-:W-:Y:S02]  /*5220*/  USHF.R.U32.HI UR4, URZ, 0x2, UR5 ;  /* 0x000000023f047899 */ /* 0x000fe40008011605 */
[----:B------:R-:W-:Y:S02]  /*5230*/  ULOP3.LUT UR38, UR38, UR8, URZ, 0x3c, !UPT ;  /* 0x0000000826267292 */ /* 0x000fe4000f8e3c3f */
[----:B------:R-:W-:-:S02]  /*5240*/  UIMAD UR39, UR4, -0x5, UR39 ;  /* 0xfffffffb042778a4 */ /* 0x000fc4000f8e0227 */
[----:B------:R-:W-:Y:S01]  /*5250*/  @UP2 ULOP3.LUT UR38, UR38, 0x1, UR4, 0x78, !UPT ;  /* 0x0000000126262892 */ /* 0x000fe2000f8e7804 */
[----:B------:R-:W-:-:S05]  /*5260*/  UMOV UR41, 0xffffffff ;  /* 0xffffffff00297882 */ /* 0x000fca0000000000 */
[----:B------:R-:W-:Y:S06]  /*5270*/  @P0 BRA `(.L_x_34) ;  /* 0x0000010400d80947 */ /* 0x000fec0003800000 */
[----:B-----5:R-:W-:Y:S01]  /*5280*/  FSETP.NEU.AND P0, PT, R16, RZ, PT ;  /* 0x000000ff1000720b */ /* 0x020fe20003f0d000 */
[----:B------:R-:W-:Y:S01]  /*5290*/  ULDC.64 UR8, c[0x0][0x5c8] ;  /* 0x0001720000087ab9 */ /* 0x000fe20000000a00 */
[----:B------:R-:W-:Y:S01]  /*52a0*/  ISETP.GT.AND P3, PT, R153, RZ, PT ;  /* 0x000000ff9900720c */ /* 0x000fe20003f64270 */
[----:B------:R-:W-:Y:S01]  /*52b0*/  UIMAD UR4, UR7, UR8, URZ ;  /* 0x00000008070472a4 */ /* 0x000fe2000f8e023f */
[----:B------:R-:W-:Y:S01]  /*52c0*/  IMAD.U32 R10, RZ, RZ, UR9 ;  /* 0x00000009ff0a7e24 */ /* 0x000fe2000f8e00ff */
[----:B------:R-:W-:Y:S01]  /*52d0*/  BSSY B0, `(.L_x_34) ;  /* 0x0001070000007945 */ /* 0x000fe20003800000 */
[----:B------:R-:W-:Y:S01]  /*52e0*/  IMAD.WIDE.U32 R6, R3, UR8, R6 ;  /* 0x0000000803067c25 */ /* 0x000fe2000f8e0006 */
[----:B------:R-:W-:-:S03]  /*52f0*/  ISETP.GT.AND P1, PT, R0, RZ, P3 ;  /* 0x000000ff0000720c */ /* 0x000fc60001f24270 */
[----:B------:R-:W-:-:S04]  /*5300*/  IMAD R10, R3, R10, UR4 ;  /* 0x00000004030a7e24 */ /* 0x000fc8000f8e020a */
[----:B------:R-:W-:Y:S01]  /*5310*/  IMAD.IADD R10, R7, 0x1, R10 ;  /* 0x00000001070a7824 */ /* 0x000fe200078e020a */
[----:B------:R-:W-:Y:S06]  /*5320*/  @!P0 BRA `(.L_x_35) ;  /* 0x000000b800108947 */ /* 0x000fec0003800000 */
[----:B------:R-:W0:Y:S01]  /*5330*/  LDC.64 R22, c[0x0][0x5b8] ;  /* 0x00016e00ff167b82 */ /* 0x000e220000000a00 */
[----:B------:R-:W2:Y:S01]  /*5340*/  LDL.LU R11, [R1] ;  /* 0x00000000010b7983 */ /* 0x000ea20000300800 */
[----:B------:R-:W-:-:S06]  /*5350*/  ULDC.64 UR4, c[0x0][0x5c0] ;  /* 0x0001700000047ab9 */ /* 0x000fcc0000000a00 */
[----:B------:R-:W1:Y:S08]  /*5360*/  LDC.64 R14, c[0x0][0x5b0] ;  /* 0x00016c00ff0e7b82 */ /* 0x000e700000000a00 */
[----:B------:R-:W3:Y:S01]  /*5370*/  LDC.64 R12, c[0x0][0x5a8] ;  /* 0x00016a00ff0c7b82 */ /* 0x000ee20000000a00 */
[C---:B0-----:R-:W-:Y:S02]  /*5380*/  IMAD R159, R22.reuse, UR10, RZ ;  /* 0x0000000a169f7c24 */ /* 0x041fe4000f8e02ff */
[----:B------:R-:W-:-:S04]  /*5390*/  IMAD.WIDE.U32 R154, R22, UR43, R18 ;  /* 0x0000002b169a7c25 */ /* 0x000fc8000f8e0012 */
[----:B------:R-:W-:Y:S02]  /*53a0*/  IMAD R159, R23, UR43, R159 ;  /* 0x0000002b179f7c24 */ /* 0x000fe4000f8e029f */
[----:B-1----:R-:W-:Y:S02]  /*53b0*/  IMAD R158, R14, UR7, RZ ;  /* 0x000000070e9e7c24 */ /* 0x002fe4000f8e02ff */
[----:B------:R-:W-:Y:S01]  /*53c0*/  IMAD.MOV.U32 R20, RZ, RZ, R154 ;  /* 0x000000ffff147224 */ /* 0x000fe200078e009a */
[----:B------:R-:W-:Y:S01]  /*53d0*/  IADD3 R21, R155, R159, RZ ;  /* 0x0000009f9b157210 */ /* 0x000fe20007ffe0ff */
[C---:B------:R-:W-:Y:S02]  /*53e0*/  IMAD R158, R3.reuse, R15, R158 ;  /* 0x0000000f039e7224 */ /* 0x040fe400078e029e */
[----:B------:R-:W-:-:S04]  /*53f0*/  IMAD.WIDE.U32 R4, R3, R14, R20 ;  /* 0x0000000e03047225 */ /* 0x000fc800078e0014 */
[----:B------:R-:W-:Y:S01]  /*5400*/  IMAD.IADD R5, R5, 0x1, R158 ;  /* 0x0000000105057824 */ /* 0x000fe200078e029e */
[----:B---3--:R-:W-:-:S04]  /*5410*/  LEA R8, P0, R4, R12, 0x1 ;  /* 0x0000000c04087211 */ /* 0x008fc800078008ff */
[----:B------:R-:W-:-:S05]  /*5420*/  LEA.HI.X R9, R4, R13, R5, 0x1, P0 ;  /* 0x0000000d04097211 */ /* 0x000fca00000f0c05 */
[----:B------:R-:W3:Y:S01]  /*5430*/  @P1 LDG.E.LTC128B.U16 R23, desc[UR36][R8.64] ;  /* 0x0000002408171981 */ /* 0x000ee2000c1e1520 */
[----:B------:R-:W-:Y:S01]  /*5440*/  BSSY B1, `(.L_x_36) ;  /* 0x0000011000017945 */ /* 0x000fe20003800000 */
[----:B---3--:R-:W-:-:S05]  /*5450*/  HADD2.F32 R4, -RZ, R23.H0_H0 ;  /* 0x20000017ff047230 */ /* 0x008fca0000004100 */
[----:B------:R-:W-:-:S04]  /*5460*/  FMUL R4, R4, R16 ;  /* 0x0000001004047220 */ /* 0x000fc80000400000 */
[----:B--2---:R-:W-:Y:S01]  /*5470*/  FFMA R7, R11, R2, R4 ;  /* 0x000000020b077223 */ /* 0x004fe20000000004 */
[----:B------:R-:W-:-:S04]  /*5480*/  LEA R4, P0, R6, UR4, 0x1 ;  /* 0x0000000406047c11 */ /* 0x000fc8000f8008ff */
[----:B------:R-:W-:Y:S02]  /*5490*/  LEA.HI.X R5, R6, UR5, R10, 0x1, P0 ;  /* 0x0000000506057c11 */ /* 0x000fe400080f0c0a */
[----:B------:R-:W-:-:S05]  /*54a0*/  F2FP.F16.F32.PACK_AB R6, RZ, R7 ;  /* 0x00000007ff06723e */ /* 0x000fca00000000ff */
[----:B------:R0:W-:Y:S02]  /*54b0*/  @P1 STG.E.U16 desc[UR36][R4.64], R6 ;  /* 0x0000000604001986 */ /* 0x0001e4000c101524 */
[----:B0-----:R-:W-:-:S04]  /*54c0*/  IMAD.WIDE.U32 R6, R3, R14, R18 ;  /* 0x0000000e03067225 */ /* 0x001fc800078e0012 */
[----:B------:R-:W-:Y:S02]  /*54d0*/  IMAD.IADD R7, R158, 0x1, R7 ;  /* 0x000000019e077824 */ /* 0x000fe400078e0207 */
[----:B------:R-:W-:-:S04]  /*54e0*/  IMAD.WIDE.U32 R6, R22, UR43, R6 ;  /* 0x0000002b16067c25 */ /* 0x000fc8000f8e0006 */
[----:B------:R-:W-:Y:S01]  /*54f0*/  IMAD.IADD R7, R159, 0x1, R7 ;  /* 0x000000019f077824 */ /* 0x000fe200078e0207 */
[----:B------:R-:W-:-:S04]  /*5500*/  LEA R10, P0, R6, R12, 0x1 ;  /* 0x0000000c060a7211 */ /* 0x000fc800078008ff */
[----:B------:R-:W-:Y:S02]  /*5510*/  LEA.HI.X R11, R6, R13, R7, 0x1, P0 ;  /* 0x0000000d060b7211 */ /* 0x000fe400000f0c07 */
[----:B------:R-:W-:-:S13]  /*5520*/  ISETP.GT.AND P0, PT, R0, 0x1, P3 ;  /* 0x000000010000780c */ /* 0x000fda0001f04270 */
[----:B------:R-:W-:Y:S05]  /*5530*/  @!P0 BRA `(.L_x_37) ;  /* 0x0000000000048947 */ /* 0x000fea0003800000 */
[----:B------:R0:W5:Y:S02]  /*5540*/  LDG.E.LTC128B.U16 R23, desc[UR36][R10.64+0x2] ;  /* 0x000002240a177981 */ /* 0x000164000c1e1520 */
.L_x_37:
[----:B------:R-:W-:Y:S05]  /*5550*/  BSYNC B1 ;  /* 0x0000000000017941 */ /* 0x000fea0003800000 */
.L_x_36:
[----:B------:R-:W2:Y:S01]  /*5560*/  LDL.LU R7, [R1+0x4] ;  /* 0x0000040001077983 */ /* 0x000ea20000300800 */
[----:B-----5:R-:W-:Y:S01]  /*5570*/  HADD2.F32 R6, -RZ, R23.H0_H0 ;  /* 0x20000017ff067230 */ /* 0x020fe20000004100 */
[C---:B------:R-:W-:Y:S01]  /*5580*/  SHF.L.U64.HI R157, R14.reuse, 0x3, R15 ;  /* 0x000000030e9d7819 */ /* 0x040fe2000001020f */
[----:B------:R-:W-:Y:S01]  /*5590*/  IMAD.SHL.U32 R156, R14, 0x8, RZ ;  /* 0x000000080e9c7824 */ /* 0x000fe200078e00ff */
[----:B------:R-:W3:Y:S02]  /*55a0*/  LDL.LU R160, [R1+0x8] ;  /* 0x0000080001a07983 */ /* 0x000ee40000300800 */
[----:B------:R-:W-:-:S04]  /*55b0*/  FMUL R6, R6, R16 ;  /* 0x0000001006067220 */ /* 0x000fc80000400000 */
[----:B--2---:R-:W-:-:S05]  /*55c0*/  FFMA R6, R7, R2, R6 ;  /* 0x0000000207067223 */ /* 0x004fca0000000006 */
[----:B------:R-:W-:-:S05]  /*55d0*/  F2FP.F16.F32.PACK_AB R6, RZ, R6 ;  /* 0x00000006ff06723e */ /* 0x000fca00000000ff */
[----:B------:R1:W-:Y:S01]  /*55e0*/  @P0 STG.E.U16 desc[UR36][R4.64+0x2], R6 ;  /* 0x0000020604000986 */ /* 0x0003e2000c101524 */
[----:B------:R-:W-:-:S04]  /*55f0*/  ISETP.GT.AND P0, PT, R153, 0x8, PT ;  /* 0x000000089900780c */ /* 0x000fc80003f04270 */
[----:B------:R-:W-:Y:S01]  /*5600*/  ISETP.GT.AND P1, PT, R0, RZ, P0 ;  /* 0x000000ff0000720c */ /* 0x000fe20000724270 */
[----:B-1----:R-:W-:-:S05]  /*5610*/  IMAD.WIDE.U32 R6, R3, R14, R156 ;  /* 0x0000000e03067225 */ /* 0x002fca00078e009c */
[----:B------:R-:W-:Y:S02]  /*5620*/  IADD3 R158, R158, R7, RZ ;  /* 0x000000079e9e7210 */ /* 0x000fe40007ffe0ff */
[----:B------:R-:W-:-:S05]  /*5630*/  IADD3 R7, P2, R154, R6, RZ ;  /* 0x000000069a077210 */ /* 0x000fca0007f5e0ff */
[----:B------:R-:W-:Y:S01]  /*5640*/  IMAD.X R9, R158, 0x1, R21, P2 ;  /* 0x000000019e097824 */ /* 0x000fe200010e0615 */
[----:B------:R-:W-:-:S04]  /*5650*/  LEA R8, P2, R7, R12, 0x1 ;  /* 0x0000000c07087211 */ /* 0x000fc800078408ff */
[----:B------:R-:W-:-:S05]  /*5660*/  LEA.HI.X R9, R7, R13, R9, 0x1, P2 ;  /* 0x0000000d07097211 */ /* 0x000fca00010f0c09 */
[----:B------:R1:W2:Y:S01]  /*5670*/  @P1 LDG.E.LTC128B.U16 R23, desc[UR36][R8.64] ;  /* 0x0000002408171981 */ /* 0x0002a2000c1e1520 */
[----:B------:R-:W-:Y:S01]  /*5680*/  IADD3 R6, P2, R18, R6, RZ ;  /* 0x0000000612067210 */ /* 0x000fe20007f5e0ff */
[----:B------:R-:W-:Y:S01]  /*5690*/  BSSY B1, `(.L_x_38) ;  /* 0x0000016000017945 */ /* 0x000fe20003800000 */
[----:B------:R-:W-:-:S03]  /*56a0*/  ISETP.GT.AND P4, PT, R0, 0x1, P0 ;  /* 0x000000010000780c */ /* 0x000fc60000784270 */
[----:B------:R-:W-:Y:S01]  /*56b0*/  IMAD.X R7, R19, 0x1, R158, P2 ;  /* 0x0000000113077824 */ /* 0x000fe200010e069e */
[----:B------:R-:W-:Y:S01]  /*56c0*/  MOV R158, UR9 ;  /* 0x00000009009e7c02 */ /* 0x000fe20008000f00 */
[----:B------:R-:W-:-:S04]  /*56d0*/  IMAD.WIDE.U32 R6, R22, UR43, R6 ;  /* 0x0000002b16067c25 */ /* 0x000fc8000f8e0006 */
[----:B------:R-:W-:Y:S01]  /*56e0*/  IMAD.IADD R7, R159, 0x1, R7 ;  /* 0x000000019f077824 */ /* 0x000fe200078e0207 */
[----:B-1----:R-:W-:-:S04]  /*56f0*/  LEA R8, P2, R6, R12, 0x1 ;  /* 0x0000000c06087211 */ /* 0x002fc800078408ff */
[----:B------:R-:W-:Y:S01]  /*5700*/  LEA.HI.X R9, R6, R13, R7, 0x1, P2 ;  /* 0x0000000d06097211 */ /* 0x000fe200010f0c07 */
[----:B--2---:R-:W-:-:S05]  /*5710*/  HADD2.F32 R6, -RZ, R23.H0_H0 ;  /* 0x20000017ff067230 */ /* 0x004fca0000004100 */
[----:B------:R-:W-:-:S04]  /*5720*/  FMUL R6, R6, R16 ;  /* 0x0000001006067220 */ /* 0x000fc80000400000 */
[----:B---3--:R-:W-:Y:S01]  /*5730*/  FFMA R7, R160, R2, R6 ;  /* 0x00000002a0077223 */ /* 0x008fe20000000006 */
[----:B------:R-:W-:Y:S02]  /*5740*/  IMAD.U32 R160, RZ, RZ, UR8 ;  /* 0x00000008ffa07e24 */ /* 0x000fe4000f8e00ff */
[----:B------:R-:W-:Y:S02]  /*5750*/  IMAD.U32 R6, RZ, RZ, UR8 ;  /* 0x00000008ff067e24 */ /* 0x000fe4000f8e00ff */
[----:B------:R-:W-:Y:S01]  /*5760*/  IMAD.SHL.U32 R160, R160, 0x10, RZ ;  /* 0x00000010a0a07824 */ /* 0x000fe200078e00ff */
[----:B------:R-:W-:Y:S02]  /*5770*/  F2FP.F16.F32.PACK_AB R7, RZ, R7 ;  /* 0x00000007ff07723e */ /* 0x000fe400000000ff */
[----:B------:R-:W-:Y:S02]  /*5780*/  SHF.L.U64.HI R158, R6, 0x4, R158 ;  /* 0x00000004069e7819 */ /* 0x000fe4000001029e */
[----:B------:R-:W-:-:S02]  /*5790*/  IADD3 R6, P2, R160, R4, RZ ;  /* 0x00000004a0067210 */ /* 0x000fc40007f5e0ff */
[----:B------:R-:W-:-:S03]  /*57a0*/  PRMT R161, R7, 0x7610, R161 ;  /* 0x0000761007a17816 */ /* 0x000fc600000000a1 */
[----:B------:R-:W-:-:S05]  /*57b0*/  IMAD.X R7, R158, 0x1, R5, P2 ;  /* 0x000000019e077824 */ /* 0x000fca00010e0605 */
[----:B------:R1:W-:Y:S01]  /*57c0*/  @P1 STG.E.U16 desc[UR36][R6.64], R161 ;  /* 0x000000a106001986 */ /* 0x0003e2000c101524 */
[----:B------:R-:W-:Y:S05]  /*57d0*/  @!P4 BRA `(.L_x_39) ;  /* 0x000000000004c947 */ /* 0x000fea0003800000 */
[----:B------:R2:W5:Y:S02]  /*57e0*/  LDG.E.LTC128B.U16 R23, desc[UR36][R8.64+0x2] ;  /* 0x0000022408177981 */ /* 0x000564000c1e1520 */
.L_x_39:
[----:B------:R-:W-:Y:S05]  /*57f0*/  BSYNC B1 ;  /* 0x0000000000017941 */ /* 0x000fea0003800000 */
.L_x_38:
[----:B------:R-:W3:Y:S01]  /*5800*/  LDL.LU R162, [R1+0xc] ;  /* 0x00000c0001a27983 */ /* 0x000ee20000300800 */
[----:B-1---5:R-:W-:Y:S01]  /*5810*/  HADD2.F32 R161, -RZ, R23.H0_H0 ;  /* 0x20000017ffa17230 */ /* 0x022fe20000004100 */
[----:B------:R-:W-:Y:S01]  /*5820*/  ISETP.GT.AND P1, PT, R0, 0x8, P3 ;  /* 0x000000080000780c */ /* 0x000fe20001f24270 */
[----:B------:R-:W-:Y:S03]  /*5830*/  BSSY B1, `(.L_x_40) ;  /* 0x0000007000017945 */ /* 0x000fe60003800000 */
[----:B------:R-:W-:-:S04]  /*5840*/  FMUL R161, R161, R16 ;  /* 0x00000010a1a17220 */ /* 0x000fc80000400000 */
[----:B---3--:R-:W-:-:S05]  /*5850*/  FFMA R161, R162, R2, R161 ;  /* 0x00000002a2a17223 */ /* 0x008fca00000000a1 */
[----:B------:R-:W-:-:S05]  /*5860*/  F2FP.F16.F32.PACK_AB R161, RZ, R161 ;  /* 0x000000a1ffa1723e */ /* 0x000fca00000000ff */
[----:B------:R1:W-:Y:S01]  /*5870*/  @P4 STG.E.U16 desc[UR36][R6.64+0x2], R161 ;  /* 0x000002a106004986 */ /* 0x0003e2000c101524 */
[----:B------:R-:W-:Y:S05]  /*5880*/  @!P1 BRA `(.L_x_41) ;  /* 0x0000000000049947 */ /* 0x000fea0003800000 */
[----:B------:R3:W5:Y:S02]  /*5890*/  LDG.E.LTC128B.U16 R23, desc[UR36][R10.64+0x10] ;  /* 0x000010240a177981 */ /* 0x000764000c1e1520 */
.L_x_41:
[----:B------:R-:W-:Y:S05]  /*58a0*/  BSYNC B1 ;  /* 0x0000000000017941 */ /* 0x000fea0003800000 */
.L_x_40:
[----:B------:R-:W4:Y:S01]  /*58b0*/  LDL.LU R162, [R1+0x10] ;  /* 0x0000100001a27983 */ /* 0x000f220000300800 */
[----:B-1---5:R-:W-:Y:S01]  /*58c0*/  HADD2.F32 R161, -RZ, R23.H0_H0 ;  /* 0x20000017ffa17230 */ /* 0x022fe20000004100 */
[----:B------:R-:W-:Y:S01]  /*58d0*/  ISETP.GT.AND P2, PT, R0, 0x9, P3 ;  /* 0x000000090000780c */ /* 0x000fe20001f44270 */
[----:B------:R-:W-:Y:S03]  /*58e0*/  BSSY B1, `(.L_x_42) ;  /* 0x0000007000017945 */ /* 0x000fe60003800000 */
[----:B------:R-:W-:-:S04]  /*58f0*/  FMUL R161, R161, R16 ;  /* 0x00000010a1a17220 */ /* 0x000fc80000400000 */
[----:B----4-:R-:W-:-:S05]  /*5900*/  FFMA R161, R162, R2, R161 ;  /* 0x00000002a2a17223 */ /* 0x010fca00000000a1 */
[----:B------:R-:W-:-:S05]  /*5910*/  F2FP.F16.F32.PACK_AB R161, RZ, R161 ;  /* 0x000000a1ffa1723e */ /* 0x000fca00000000ff */
[----:B------:R1:W-:Y:S01]  /*5920*/  @P1 STG.E.U16 desc[UR36][R4.64+0x10], R161 ;  /* 0x000010a104001986 */ /* 0x0003e2000c101524 */
[----:B------:R-:W-:Y:S05]  /*5930*/  @!P2 BRA `(.L_x_43) ;  /* 0x000000000004a947 */ /* 0x000fea0003800000 */
[----:B------:R4:W5:Y:S02]  /*5940*/  LDG.E.LTC128B.U16 R23, desc[UR36][R10.64+0x12] ;  /* 0x000012240a177981 */ /* 0x000964000c1e1520 */
.L_x_43:
[----:B------:R-:W-:Y:S05]  /*5950*/  BSYNC B1 ;  /* 0x0000000000017941 */ /* 0x000fea0003800000 */
.L_x_42:
[----:B------:R-:W2:Y:S01]  /*5960*/  LDL.LU R162, [R1+0x14] ;  /* 0x0000140001a27983 */ /* 0x000ea20000300800 */
[----:B-1---5:R-:W-:Y:S01]  /*5970*/  HADD2.F32 R161, -RZ, R23.H0_H0 ;  /* 0x20000017ffa17230 */ /* 0x022fe20000004100 */
[----:B------:R-:W-:Y:S01]  /*5980*/  ISETP.GT.AND P1, PT, R0, 0x8, P0 ;  /* 0x000000080000780c */ /* 0x000fe20000724270 */
[----:B------:R-:W-:Y:S03]  /*5990*/  BSSY B1, `(.L_x_44) ;  /* 0x0000007000017945 */ /* 0x000fe60003800000 */
[----:B------:R-:W-:-:S04]  /*59a0*/  FMUL R161, R161, R16 ;  /* 0x00000010a1a17220 */ /* 0x000fc80000400000 */
[----:B--2---:R-:W-:-:S05]  /*59b0*/  FFMA R161, R162, R2, R161 ;  /* 0x00000002a2a17223 */ /* 0x004fca00000000a1 */
[----:B------:R-:W-:-:S05]  /*59c0*/  F2FP.F16.F32.PACK_AB R161, RZ, R161 ;  /* 0x000000a1ffa1723e */ /* 0x000fca00000000ff */
[----:B------:R1:W-:Y:S01]  /*59d0*/  @P2 STG.E.U16 desc[UR36][R4.64+0x12], R161 ;  /* 0x000012a104002986 */ /* 0x0003e2000c101524 */
[----:B------:R-:W-:Y:S05]  /*59e0*/  @!P1 BRA `(.L_x_45) ;  /* 0x0000000000049947 */ /* 0x000fea0003800000 */
[----:B------:R2:W5:Y:S02]  /*59f0*/  LDG.E.LTC128B.U16 R23, desc[UR36][R8.64+0x10] ;  /* 0x0000102408177981 */ /* 0x000564000c1e1520 */
.L_x_45:
[----:B------:R-:W-:Y:S05]  /*5a00*/  BSYNC B1 ;  /* 0x0000000000017941 */ /* 0x000fea0003800000 */
.L_x_44:
        /* <DEDUP_REMOVED lines=10> */
.L_x_47:
[----:B------:R-:W-:Y:S05]  /*5ab0*/  BSYNC B1 ;  /* 0x0000000000017941 */ /* 0x000fea0003800000 */
.L_x_46:
        /* <DEDUP_REMOVED lines=10> */
.L_x_49:
[----:B------:R-:W-:Y:S05]  /*5b60*/  BSYNC B1 ;  /* 0x0000000000017941 */ /* 0x000fea0003800000 */
.L_x_48:
        /* <DEDUP_REMOVED lines=10> */
.L_x_51:
[----:B------:R-:W-:Y:S05]  /*5c10*/  BSYNC B1 ;  /* 0x0000000000017941 */ /* 0x000fea0003800000 */
.L_x_50:
        /* <DEDUP_REMOVED lines=10> */
.L_x_53:
[----:B------:R-:W-:Y:S05]  /*5cc0*/  BSYNC B1 ;  /* 0x0000000000017941 */ /* 0x000fea0003800000 */
.L_x_52:
        /* <DEDUP_REMOVED lines=10> */
.L_x_55:
[----:B------:R-:W-:Y:S05]  /*5d70*/  BSYNC B1 ;  /* 0x0000000000017941 */ /* 0x000fea0003800000 */
.L_x_54:
        /* <DEDUP_REMOVED lines=10> */
.L_x_57:
[----:B------:R-:W-:Y:S05]  /*5e20*/  BSYNC B1 ;  /* 0x0000000000017941 */ /* 0x000fea0003800000 */
.L_x_56:
        /* <DEDUP_REMOVED lines=10> */
.L_x_59:
[----:B------:R-:W-:Y:S05]  /*5ed0*/  BSYNC B1 ;  /* 0x0000000000017941 */ /* 0x000fea0003800000 */
.L_x_58:
        /* <DEDUP_REMOVED lines=10> */
.L_x_61:
[----:B------:R-:W-:Y:S05]  /*5f80*/  BSYNC B1 ;  /* 0x0000000000017941 */ /* 0x000fea0003800000 */
.L_x_60:
        /* <DEDUP_REMOVED lines=10> */
.L_x_63:
[----:B------:R-:W-:Y:S05]  /*6030*/  BSYNC B1 ;  /* 0x0000000000017941 */ /* 0x000fea0003800000 */
.L_x_62:
        /* <DEDUP_REMOVED lines=10> */
.L_x_65:
[----:B------:R-:W-:Y:S05]  /*60e0*/  BSYNC B1 ;  /* 0x0000000000017941 */ /* 0x000fea0003800000 */
.L_x_64:
        /* <DEDUP_REMOVED lines=10> */
.L_x_67:
[----:B------:R-:W-:Y:S05]  /*6190*/  BSYNC B1 ;  /* 0x0000000000017941 */ /* 0x000fea0003800000 */
.L_x_66:
        /* <DEDUP_REMOVED lines=10> */
.L_x_69:
[----:B------:R-:W-:Y:S05]  /*6240*/  BSYNC B1 ;  /* 0x0000000000017941 */ /* 0x000fea0003800000 */
.L_x_68:
        /* <DEDUP_REMOVED lines=10> */
.L_x_71:
[----:B------:R-:W-:Y:S05]  /*62f0*/  BSYNC B1 ;  /* 0x0000000000017941 */ /* 0x000fea0003800000 */
.L_x_70:
        /* <DEDUP_REMOVED lines=10> */
.L_x_73:
[----:B------:R-:W-:Y:S05]  /*63a0*/  BSYNC B1 ;  /* 0x0000000000017941 */ /* 0x000fea0003800000 */
.L_x_72:
        /* <DEDUP_REMOVED lines=10> */
.L_x_75:
[----:B------:R-:W-:Y:S05]  /*6450*/  BSYNC B1 ;  /* 0x0000000000017941 */ /* 0x000fea0003800000 */
.L_x_74:
        /* <DEDUP_REMOVED lines=10> */
.L_x_77:
[----:B------:R-:W-:Y:S05]  /*6500*/  BSYNC B1 ;  /* 0x0000000000017941 */ /* 0x000fea0003800000 */
.L_x_76:
        /* <DEDUP_REMOVED lines=10> */
.L_x_79:
[----:B------:R-:W-:Y:S05]  /*65b0*/  BSYNC B1 ;  /* 0x0000000000017941 */ /* 0x000fea0003800000 */
.L_x_78:
        /* <DEDUP_REMOVED lines=10> */
.L_x_81:
[----:B------:R-:W-:Y:S05]  /*6660*/  BSYNC B1 ;  /* 0x0000000000017941 */ /* 0x000fea0003800000 */
.L_x_80:
        /* <DEDUP_REMOVED lines=10> */
.L_x_83:
[----:B------:R-:W-:Y:S05]  /*6710*/  BSYNC B1 ;  /* 0x0000000000017941 */ /* 0x000fea0003800000 */
.L_x_82:
        /* <DEDUP_REMOVED lines=10> */
.L_x_85:
[----:B------:R-:W-:Y:S05]  /*67c0*/  BSYNC B1 ;  /* 0x0000000000017941 */ /* 0x000fea0003800000 */
.L_x_84:
        /* <DEDUP_REMOVED lines=10> */
.L_x_87:
[----:B------:R-:W-:Y:S05]  /*6870*/  BSYNC B1 ;  /* 0x0000000000017941 */ /* 0x000fea0003800000 */
.L_x_86:
        /* <DEDUP_REMOVED lines=10> */
.L_x_89:
[----:B------:R-:W-:Y:S05]  /*6920*/  BSYNC B1 ;  /* 0x0000000000017941 */ /* 0x000fea0003800000 */
.L_x_88:
        /* <DEDUP_REMOVED lines=10> */
.L_x_91:
[----:B------:R-:W-:Y:S05]  /*69d0*/  BSYNC B1 ;  /* 0x0000000000017941 */ /* 0x000fea0003800000 */
.L_x_90:
        /* <DEDUP_REMOVED lines=10> */
.L_x_93:
[----:B------:R-:W-:Y:S05]  /*6a80*/  BSYNC B1 ;  /* 0x0000000000017941 */ /* 0x000fea0003800000 */
.L_x_92:
        /* <DEDUP_REMOVED lines=10> */
.L_x_95:
[----:B------:R-:W-:Y:S05]  /*6b30*/  BSYNC B1 ;  /* 0x0000000000017941 */ /* 0x000fea0003800000 */
.L_x_94:
        /* <DEDUP_REMOVED lines=10> */
.L_x_97:
[----:B------:R-:W-:Y:S05]  /*6be0*/  BSYNC B1 ;  /* 0x0000000000017941 */ /* 0x000fea0003800000 */
.L_x_96:
        /* <DEDUP_REMOVED lines=10> */
.L_x_99:
[----:B------:R-:W-:Y:S05]  /*6c90*/  BSYNC B1 ;  /* 0x0000000000017941 */ /* 0x000fea0003800000 */
.L_x_98:
        /* <DEDUP_REMOVED lines=10> */
.L_x_101:
[----:B------:R-:W-:Y:S05]  /*6d40*/  BSYNC B1 ;  /* 0x0000000000017941 */ /* 0x000fea0003800000 */
.L_x_100:
        /* <DEDUP_REMOVED lines=10> */
.L_x_103:
[----:B------:R-:W-:Y:S05]  /*6df0*/  BSYNC B1 ;  /* 0x0000000000017941 */ /* 0x000fea0003800000 */
.L_x_102:
        /* <DEDUP_REMOVED lines=10> */
.L_x_105:
[----:B------:R-:W-:Y:S05]  /*6ea0*/  BSYNC B1 ;  /* 0x0000000000017941 */ /* 0x000fea0003800000 */
.L_x_104:
        /* <DEDUP_REMOVED lines=10> */
.L_x_107:
[----:B------:R-:W-:Y:S05]  /*6f50*/  BSYNC B1 ;  /* 0x0000000000017941 */ /* 0x000fea0003800000 */
.L_x_106:
        /* <DEDUP_REMOVED lines=10> */
.L_x_109:
[----:B------:R-:W-:Y:S05]  /*7000*/  BSYNC B1 ;  /* 0x0000000000017941 */ /* 0x000fea0003800000 */
.L_x_108:
        /* <DEDUP_REMOVED lines=10> */
.L_x_111:
[----:B------:R-:W-:Y:S05]  /*70b0*/  BSYNC B1 ;  /* 0x0000000000017941 */ /* 0x000fea0003800000 */
.L_x_110:
        /* <DEDUP_REMOVED lines=10> */
.L_x_113:
[----:B------:R-:W-:Y:S05]  /*7160*/  BSYNC B1 ;  /* 0x0000000000017941 */ /* 0x000fea0003800000 */
.L_x_112:
        /* <DEDUP_REMOVED lines=10> */
.L_x_115:
[----:B------:R-:W-:Y:S05]  /*7210*/  BSYNC B1 ;  /* 0x0000000000017941 */ /* 0x000fea0003800000 */
.L_x_114:
        /* <DEDUP_REMOVED lines=10> */
.L_x_117:
[----:B------:R-:W-:Y:S05]  /*72c0*/  BSYNC B1 ;  /* 0x0000000000017941 */ /* 0x000fea0003800000 */
.L_x_116:
        /* <DEDUP_REMOVED lines=10> */
.L_x_119:
[----:B------:R-:W-:Y:S05]  /*7370*/  BSYNC B1 ;  /* 0x0000000000017941 */ /* 0x000fea0003800000 */
.L_x_118:
        /* <DEDUP_REMOVED lines=10> */
.L_x_121:
[----:B------:R-:W-:Y:S05]  /*7420*/  BSYNC B1 ;  /* 0x0000000000017941 */ /* 0x000fea0003800000 */
.L_x_120:
        /* <DEDUP_REMOVED lines=10> */
.L_x_123:
[----:B------:R-:W-:Y:S05]  /*74d0*/  BSYNC B1 ;  /* 0x0000000000017941 */ /* 0x000fea0003800000 */
.L_x_122:
        /* <DEDUP_REMOVED lines=10> */
.L_x_125:
[----:B------:R-:W-:Y:S05]  /*7580*/  BSYNC B1 ;  /* 0x0000000000017941 */ /* 0x000fea0003800000 */
.L_x_124:
        /* <DEDUP_REMOVED lines=10> */
.L_x_127:
[----:B------:R-:W-:Y:S05]  /*7630*/  BSYNC B1 ;  /* 0x0000000000017941 */ /* 0x000fea0003800000 */
.L_x_126:
        /* <DEDUP_REMOVED lines=10> */
.L_x_129:
[----:B------:R-:W-:Y:S05]  /*76e0*/  BSYNC B1 ;  /* 0x0000000000017941 */ /* 0x000fea0003800000 */
.L_x_128:
        /* <DEDUP_REMOVED lines=10> */
.L_x_131:
[----:B------:R-:W-:Y:S05]  /*7790*/  BSYNC B1 ;  /* 0x0000000000017941 */ /* 0x000fea0003800000 */
.L_x_130:
        /* <DEDUP_REMOVED lines=10> */
.L_x_133:
[----:B------:R-:W-:Y:S05]  /*7840*/  BSYNC B1 ;  /* 0x0000000000017941 */ /* 0x000fea0003800000 */
.L_x_132:
        /* <DEDUP_REMOVED lines=10> */
.L_x_135:
[----:B------:R-:W-:Y:S05]  /*78f0*/  BSYNC B1 ;  /* 0x0000000000017941 */ /* 0x000fea0003800000 */
.L_x_134:
        /* <DEDUP_REMOVED lines=10> */
.L_x_137:
[----:B------:R-:W-:Y:S05]  /*79a0*/  BSYNC B1 ;  /* 0x0000000000017941 */ /* 0x000fea0003800000 */
.L_x_136:
        /* <DEDUP_REMOVED lines=10> */
.L_x_139:
[----:B------:R-:W-:Y:S05]  /*7a50*/  BSYNC B1 ;  /* 0x0000000000017941 */ /* 0x000fea0003800000 */
.L_x_138:
        /* <DEDUP_REMOVED lines=10> */
.L_x_141:
[----:B------:R-:W-:Y:S05]  /*7b00*/  BSYNC B1 ;  /* 0x0000000000017941 */ /* 0x000fea0003800000 */
.L_x_140:
        /* <DEDUP_REMOVED lines=10> */
.L_x_143:
[----:B------:R-:W-:Y:S05]  /*7bb0*/  BSYNC B1 ;  /* 0x0000000000017941 */ /* 0x000fea0003800000 */
.L_x_142:
        /* <DEDUP_REMOVED lines=10> */
.L_x_145:
[----:B------:R-:W-:Y:S05]  /*7c60*/  BSYNC B1 ;  /* 0x0000000000017941 */ /* 0x000fea0003800000 */
.L_x_144:
        /* <DEDUP_REMOVED lines=10> */
.L_x_147:
[----:B------:R-:W-:Y:S05]  /*7d10*/  BSYNC B1 ;  /* 0x0000000000017941 */ /* 0x000fea0003800000 */
.L_x_146:
        /* <DEDUP_REMOVED lines=10> */
.L_x_149:
[----:B------:R-:W-:Y:S05]  /*7dc0*/  BSYNC B1 ;  /* 0x0000000000017941 */ /* 0x000fea0003800000 */
.L_x_148:
        /* <DEDUP_REMOVED lines=10> */
.L_x_151:
[----:B------:R-:W-:Y:S05]  /*7e70*/  BSYNC B1 ;  /* 0x0000000000017941 */ /* 0x000fea0003800000 */
.L_x_150:
        /* <DEDUP_REMOVED lines=10> */
.L_x_153:
[----:B------:R-:W-:Y:S05]  /*7f20*/  BSYNC B1 ;  /* 0x0000000000017941 */ /* 0x000fea0003800000 */
.L_x_152:
        /* <DEDUP_REMOVED lines=10> */
.L_x_155:
[----:B------:R-:W-:Y:S05]  /*7fd0*/  BSYNC B1 ;  /* 0x0000000000017941 */ /* 0x000fea0003800000 */
.L_x_154:
        /* <DEDUP_REMOVED lines=10> */
.L_x_157:
[----:B------:R-:W-:Y:S05]  /*8080*/  BSYNC B1 ;  /* 0x0000000000017941 */ /* 0x000fea0003800000 */
.L_x_156:
        /* <DEDUP_REMOVED lines=10> */
.L_x_159:
[----:B------:R-:W-:Y:S05]  /*8130*/  BSYNC B1 ;  /* 0x0000000000017941 */ /* 0x000fea0003800000 */
.L_x_158:
        /* <DEDUP_REMOVED lines=10> */
.L_x_161:
[----:B------:R-:W-:Y:S05]  /*81e0*/  BSYNC B1 ;  /* 0x0000000000017941 */ /* 0x000fea0003800000 */
.L_x_160:
        /* <DEDUP_REMOVED lines=10> */
.L_x_163:
[----:B------:R-:W-:Y:S05]  /*8290*/  BSYNC B1 ;  /* 0x0000000000017941 */ /* 0x000fea0003800000 */
.L_x_162:
        /* <DEDUP_REMOVED lines=10> */
.L_x_165:
[----:B------:R-:W-:Y:S05]  /*8340*/  BSYNC B1 ;  /* 0x0000000000017941 */ /* 0x000fea0003800000 */
.L_x_164:
        /* <DEDUP_REMOVED lines=10> */
.L_x_167:
[----:B------:R-:W-:Y:S05]  /*83f0*/  BSYNC B1 ;  /* 0x0000000000017941 */ /* 0x000fea0003800000 */
.L_x_166:
        /* <DEDUP_REMOVED lines=10> */
.L_x_169:
[----:B------:R-:W-:Y:S05]  /*84a0*/  BSYNC B1 ;  /* 0x0000000000017941 */ /* 0x000fea0003800000 */
.L_x_168:
        /* <DEDUP_REMOVED lines=10> */
.L_x_171:
[----:B------:R-:W-:Y:S05]  /*8550*/  BSYNC B1 ;  /* 0x0000000000017941 */ /* 0x000fea0003800000 */
.L_x_170:
        /* <DEDUP_REMOVED lines=10> */
.L_x_173:
[----:B------:R-:W-:Y:S05]  /*8600*/  BSYNC B1 ;  /* 0x0000000000017941 */ /* 0x000fea0003800000 */
.L_x_172:
        /* <DEDUP_REMOVED lines=10> */
.L_x_175:
[----:B------:R-:W-:Y:S05]  /*86b0*/  BSYNC B1 ;  /* 0x0000000000017941 */ /* 0x000fea0003800000 */
.L_x_174:
        /* <DEDUP_REMOVED lines=10> */
.L_x_177:
[----:B------:R-:W-:Y:S05]  /*8760*/  BSYNC B1 ;  /* 0x0000000000017941 */ /* 0x000fea0003800000 */
.L_x_176:
        /* <DEDUP_REMOVED lines=10> */
.L_x_179:
[----:B------:R-:W-:Y:S05]  /*8810*/  BSYNC B1 ;  /* 0x0000000000017941 */ /* 0x000fea0003800000 */
.L_x_178:
        /* <DEDUP_REMOVED lines=10> */
.L_x_181:
[----:B------:R-:W-:Y:S05]  /*88c0*/  BSYNC B1 ;  /* 0x0000000000017941 */ /* 0x000fea0003800000 */
.L_x_180:
        /* <DEDUP_REMOVED lines=10> */
.L_x_183:
[----:B------:R-:W-:Y:S05]  /*8970*/  BSYNC B1 ;  /* 0x0000000000017941 */ /* 0x000fea0003800000 */
.L_x_182:
        /* <DEDUP_REMOVED lines=10> */
.L_x_185:
[----:B------:R-:W-:Y:S05]  /*8a20*/  BSYNC B1 ;  /* 0x0000000000017941 */ /* 0x000fea0003800000 */
.L_x_184:
        /* <DEDUP_REMOVED lines=10> */
.L_x_187:
[----:B------:R-:W-:Y:S05]  /*8ad0*/  BSYNC B1 ;  /* 0x0000000000017941 */ /* 0x000fea0003800000 */
.L_x_186:
        /* <DEDUP_REMOVED lines=10> */
.L_x_189:
[----:B------:R-:W-:Y:S05]  /*8b80*/  BSYNC B1 ;  /* 0x0000000000017941 */ /* 0x000fea0003800000 */
.L_x_188:
        /* <DEDUP_REMOVED lines=10> */
.L_x_191:
[----:B------:R-:W-:Y:S05]  /*8c30*/  BSYNC B1 ;  /* 0x0000000000017941 */ /* 0x000fea0003800000 */
.L_x_190:
        /* <DEDUP_REMOVED lines=10> */
.L_x_193:
[----:B------:R-:W-:Y:S05]  /*8ce0*/  BSYNC B1 ;  /* 0x0000000000017941 */ /* 0x000fea0003800000 */
.L_x_192:
        /* <DEDUP_REMOVED lines=10> */
.L_x_195:
[----:B------:R-:W-:Y:S05]  /*8d90*/  BSYNC B1 ;  /* 0x0000000000017941 */ /* 0x000fea0003800000 */
.L_x_194:
        /* <DEDUP_REMOVED lines=10> */
.L_x_197:
[----:B------:R-:W-:Y:S05]  /*8e40*/  BSYNC B1 ;  /* 0x0000000000017941 */ /* 0x000fea0003800000 */
.L_x_196:
        /* <DEDUP_REMOVED lines=10> */
.L_x_199:
[----:B------:R-:W-:Y:S05]  /*8ef0*/  BSYNC B1 ;  /* 0x0000000000017941 */ /* 0x000fea0003800000 */
.L_x_198:
        /* <DEDUP_REMOVED lines=10> */
.L_x_201:
[----:B------:R-:W-:Y:S05]  /*8fa0*/  BSYNC B1 ;  /* 0x0000000000017941 */ /* 0x000fea0003800000 */
.L_x_200:
        /* <DEDUP_REMOVED lines=10> */
.L_x_203:
[----:B------:R-:W-:Y:S05]  /*9050*/  BSYNC B1 ;  /* 0x0000000000017941 */ /* 0x000fea0003800000 */
.L_x_202:
        /* <DEDUP_REMOVED lines=10> */
.L_x_205:
[----:B------:R-:W-:Y:S05]  /*9100*/  BSYNC B1 ;  /* 0x0000000000017941 */ /* 0x000fea0003800000 */
.L_x_204:
        /* <DEDUP_REMOVED lines=10> */
.L_x_207:
[----:B------:R-:W-:Y:S05]  /*91b0*/  BSYNC B1 ;  /* 0x0000000000017941 */ /* 0x000fea0003800000 */
.L_x_206:
        /* <DEDUP_REMOVED lines=10> */
.L_x_209:
[----:B------:R-:W-:Y:S05]  /*9260*/  BSYNC B1 ;  /* 0x0000000000017941 */ /* 0x000fea0003800000 */
.L_x_208:
        /* <DEDUP_REMOVED lines=10> */
.L_x_211:
[----:B------:R-:W-:Y:S05]  /*9310*/  BSYNC B1 ;  /* 0x0000000000017941 */ /* 0x000fea0003800000 */
.L_x_210:
        /* <DEDUP_REMOVED lines=10> */
.L_x_213:
[----:B------:R-:W-:Y:S05]  /*93c0*/  BSYNC B1 ;  /* 0x0000000000017941 */ /* 0x000fea0003800000 */
.L_x_212:
        /* <DEDUP_REMOVED lines=10> */
.L_x_215:
[----:B------:R-:W-:Y:S05]  /*9470*/  BSYNC B1 ;  /* 0x0000000000017941 */ /* 0x000fea0003800000 */
.L_x_214:
        /* <DEDUP_REMOVED lines=10> */
.L_x_217:
[----:B------:R-:W-:Y:S05]  /*9520*/  BSYNC B1 ;  /* 0x0000000000017941 */ /* 0x000fea0003800000 */
.L_x_216:
        /* <DEDUP_REMOVED lines=10> */
.L_x_219:
[----:B------:R-:W-:Y:S05]  /*95d0*/  BSYNC B1 ;  /* 0x0000000000017941 */ /* 0x000fea0003800000 */
.L_x_218:
        /* <DEDUP_REMOVED lines=10> */
.L_x_221:
[----:B------:R-:W-:Y:S05]  /*9680*/  BSYNC B1 ;  /* 0x0000000000017941 */ /* 0x000fea0003800000 */
.L_x_220:
        /* <DEDUP_REMOVED lines=10> */
.L_x_223:
[----:B------:R-:W-:Y:S05]  /*9730*/  BSYNC B1 ;  /* 0x0000000000017941 */ /* 0x000fea0003800000 */
.L_x_222:
        /* <DEDUP_REMOVED lines=10> */
.L_x_225:
[----:B------:R-:W-:Y:S05]  /*97e0*/  BSYNC B1 ;  /* 0x0000000000017941 */ /* 0x000fea0003800000 */
.L_x_224:
        /* <DEDUP_REMOVED lines=10> */
.L_x_227:
[----:B------:R-:W-:Y:S05]  /*9890*/  BSYNC B1 ;  /* 0x0000000000017941 */ /* 0x000fea0003800000 */
.L_x_226:
        /* <DEDUP_REMOVED lines=10> */
.L_x_229:
[----:B------:R-:W-:Y:S05]  /*9940*/  BSYNC B1 ;  /* 0x0000000000017941 */ /* 0x000fea0003800000 */
.L_x_228:
        /* <DEDUP_REMOVED lines=10> */
.L_x_231:
[----:B------:R-:W-:Y:S05]  /*99f0*/  BSYNC B1 ;  /* 0x0000000000017941 */ /* 0x000fea0003800000 */
.L_x_230:
        /* <DEDUP_REMOVED lines=10> */
.L_x_233:
[----:B------:R-:W-:Y:S05]  /*9aa0*/  BSYNC B1 ;  /* 0x0000000000017941 */ /* 0x000fea0003800000 */
.L_x_232:
        /* <DEDUP_REMOVED lines=10> */
.L_x_235:
[----:B------:R-:W-:Y:S05]  /*9b50*/  BSYNC B1 ;  /* 0x0000000000017941 */ /* 0x000fea0003800000 */
.L_x_234:
        /* <DEDUP_REMOVED lines=10> */
.L_x_237:
[----:B------:R-:W-:Y:S05]  /*9c00*/  BSYNC B1 ;  /* 0x0000000000017941 */ /* 0x000fea0003800000 */
.L_x_236:
        /* <DEDUP_REMOVED lines=10> */
.L_x_239:
[----:B------:R-:W-:Y:S05]  /*9cb0*/  BSYNC B1 ;  /* 0x0000000000017941 */ /* 0x000fea0003800000 */
.L_x_238:
        /* <DEDUP_REMOVED lines=10> */
.L_x_241:
[----:B------:R-:W-:Y:S05]  /*9d60*/  BSYNC B1 ;  /* 0x0000000000017941 */ /* 0x000fea0003800000 */
.L_x_240:
        /* <DEDUP_REMOVED lines=10> */
.L_x_243:
[----:B------:R-:W-:Y:S05]  /*9e10*/  BSYNC B1 ;  /* 0x0000000000017941 */ /* 0x000fea0003800000 */
.L_x_242:
        /* <DEDUP_REMOVED lines=10> */
.L_x_245:
[----:B------:R-:W-:Y:S05]  /*9ec0*/  BSYNC B1 ;  /* 0x0000000000017941 */ /* 0x000fea0003800000 */
.L_x_244:
        /* <DEDUP_REMOVED lines=10> */
.L_x_247:
[----:B------:R-:W-:Y:S05]  /*9f70*/  BSYNC B1 ;  /* 0x0000000000017941 */ /* 0x000fea0003800000 */
.L_x_246:
        /* <DEDUP_REMOVED lines=10> */
.L_x_249:
[----:B------:R-:W-:Y:S05]  /*a020*/  BSYNC B1 ;  /* 0x0000000000017941 */ /* 0x000fea0003800000 */
.L_x_248:
        /* <DEDUP_REMOVED lines=10> */
.L_x_251:
[----:B------:R-:W-:Y:S05]  /*a0d0*/  BSYNC B1 ;  /* 0x0000000000017941 */ /* 0x000fea0003800000 */
.L_x_250:
        /* <DEDUP_REMOVED lines=10> */
.L_x_253:
[----:B------:R-:W-:Y:S05]  /*a180*/  BSYNC B1 ;  /* 0x0000000000017941 */ /* 0x000fea0003800000 */
.L_x_252:
        /* <DEDUP_REMOVED lines=10> */
.L_x_255:
[----:B------:R-:W-:Y:S05]  /*a230*/  BSYNC B1 ;  /* 0x0000000000017941 */ /* 0x000fea0003800000 */
.L_x_254:
        /* <DEDUP_REMOVED lines=10> */
.L_x_257:
[----:B------:R-:W-:Y:S05]  /*a2e0*/  BSYNC B1 ;  /* 0x0000000000017941 */ /* 0x000fea0003800000 */
.L_x_256:
        /* <DEDUP_REMOVED lines=10> */
.L_x_259:
[----:B------:R-:W-:Y:S05]  /*a390*/  BSYNC B1 ;  /* 0x0000000000017941 */ /* 0x000fea0003800000 */
.L_x_258:
        /* <DEDUP_REMOVED lines=10> */
.L_x_261:
[----:B------:R-:W-:Y:S05]  /*a440*/  BSYNC B1 ;  /* 0x0000000000017941 */ /* 0x000fea0003800000 */
.L_x_260:
        /* <DEDUP_REMOVED lines=10> */
.L_x_263:
[----:B------:R-:W-:Y:S05]  /*a4f0*/  BSYNC B1 ;  /* 0x0000000000017941 */ /* 0x000fea0003800000 */
.L_x_262:
        /* <DEDUP_REMOVED lines=10> */
.L_x_265:
[----:B------:R-:W-:Y:S05]  /*a5a0*/  BSYNC B1 ;  /* 0x0000000000017941 */ /* 0x000fea0003800000 */
.L_x_264:
        /* <DEDUP_REMOVED lines=10> */
.L_x_267:
[----:B------:R-:W-:Y:S05]  /*a650*/  BSYNC B1 ;  /* 0x0000000000017941 */ /* 0x000fea0003800000 */
.L_x_266:
        /* <DEDUP_REMOVED lines=10> */
.L_x_269:
[----:B------:R-:W-:Y:S05]  /*a700*/  BSYNC B1 ;  /* 0x0000000000017941 */ /* 0x000fea0003800000 */
.L_x_268:
        /* <DEDUP_REMOVED lines=10> */
.L_x_271:
[----:B------:R-:W-:Y:S05]  /*a7b0*/  BSYNC B1 ;  /* 0x0000000000017941 */ /* 0x000fea0003800000 */
.L_x_270:
        /* <DEDUP_REMOVED lines=10> */
.L_x_273:
[----:B------:R-:W-:Y:S05]  /*a860*/  BSYNC B1 ;  /* 0x0000000000017941 */ /* 0x000fea0003800000 */
.L_x_272:
        /* <DEDUP_REMOVED lines=10> */
.L_x_275:
[----:B------:R-:W-:Y:S05]  /*a910*/  BSYNC B1 ;  /* 0x0000000000017941 */ /* 0x000fea0003800000 */
.L_x_274:
        /* <DEDUP_REMOVED lines=10> */
.L_x_277:
[----:B------:R-:W-:Y:S05]  /*a9c0*/  BSYNC B1 ;  /* 0x0000000000017941 */ /* 0x000fea0003800000 */
.L_x_276:
        /* <DEDUP_REMOVED lines=10> */
.L_x_279:
[----:B------:R-:W-:Y:S05]  /*aa70*/  BSYNC B1 ;  /* 0x0000000000017941 */ /* 0x000fea0003800000 */
.L_x_278:
        /* <DEDUP_REMOVED lines=10> */
.L_x_281:
[----:B------:R-:W-:Y:S05]  /*ab20*/  BSYNC B1 ;  /* 0x0000000000017941 */ /* 0x000fea0003800000 */
.L_x_280:
        /* <DEDUP_REMOVED lines=10> */
.L_x_283:
[----:B------:R-:W-:Y:S05]  /*abd0*/  BSYNC B1 ;  /* 0x0000000000017941 */ /* 0x000fea0003800000 */
.L_x_282:
[----:B0-234-:R-:W2:Y:S01]  /*abe0*/  LDL.LU R10, [R1+0x1f4] ;  /* 0x0001f400010a7983 */ /* 0x01dea20000300800 */
[----:B-----5:R-:W-:Y:S01]  /*abf0*/  HADD2.F32 R11, -RZ, R23.H0_H0 ;  /* 0x20000017ff0b7230 */ /* 0x020fe20000004100 */
        /* <DEDUP_REMOVED lines=8> */
.L_x_285:
[----:B------:R-:W-:Y:S05]  /*ac80*/  BSYNC B1 ;  /* 0x0000000000017941 */ /* 0x000fea0003800000 */
.L_x_284:
[----:B------:R-:W3:Y:S01]  /*ac90*/  LDL.LU R10, [R1+0x1f8] ;  /* 0x0001f800010a7983 */ /* 0x000ee20000300800 */
[----:B0----5:R-:W-:Y:S01]  /*aca0*/  HADD2.F32 R11, -RZ, R23.H0_H0 ;  /* 0x20000017ff0b7230 */ /* 0x021fe20000004100 */
[----:B------:R-:W-:Y:S01]  /*acb0*/  ISETP.GT.AND P1, PT, R0, 0xf9, P0 ;  /* 0x000000f90000780c */ /* 0x000fe20000724270 */
[----:B------:R-:W-:Y:S01]  /*acc0*/  BSSY B1, `(.L_x_286) ;  /* 0x000000a000017945 */ /* 0x000fe20003800000 */
[----:B------:R-:W-:Y:S02]  /*acd0*/  IADD3 R169, P0, R3, 0x80, RZ ;  /* 0x0000008003a97810 */ /* 0x000fe40007f1e0ff */
[----:B------:R-:W-:-:S04]  /*ace0*/  FMUL R11, R11, R16 ;  /* 0x000000100b0b7220 */ /* 0x000fc80000400000 */
[----:B---3--:R-:W-:-:S05]  /*acf0*/  FFMA R11, R10, R2, R11 ;  /* 0x000000020a0b7223 */ /* 0x008fca000000000b */
[----:B------:R-:W-:-:S04]  /*ad00*/  F2FP.F16.F32.PACK_AB R11, RZ, R11 ;  /* 0x0000000bff0b723e */ /* 0x000fc800000000ff */
[----:B------:R-:W-:Y:S01]  /*ad10*/  PRMT R3, R11, 0x7610, R3 ;  /* 0x000076100b037816 */ /* 0x000fe20000000003 */
[----:B------:R-:W-:-:S04]  /*ad20*/  IMAD.X R11, RZ, RZ, UR7, P0 ;  /* 0x00000007ff0b7e24 */ /* 0x000fc800080e06ff */
[----:B------:R0:W-:Y:S01]  /*ad30*/  @P2 STG.E.U16 desc[UR36][R6.64+0x1f0], R3 ;  /* 0x0001f00306002986 */ /* 0x0001e2000c101524 */
[----:B------:R-:W-:Y:S05]  /*ad40*/  @!P1 BRA `(.L_x_287) ;  /* 0x0000000000049947 */ /* 0x000fea0003800000 */
[----:B------:R3:W5:Y:S02]  /*ad50*/  LDG.E.LTC128B.U16 R23, desc[UR36][R8.64+0x1f2] ;  /* 0x0001f22408177981 */ /* 0x000764000c1e1520 */
.L_x_287:
[----:B------:R-:W-:Y:S05]  /*ad60*/  BSYNC B1 ;  /* 0x0000000000017941 */ /* 0x000fea0003800000 */
.L_x_286:
[----:B------:R-:W4:Y:S01]  /*ad70*/  LDL.LU R10, [R1+0x1fc] ;  /* 0x0001fc00010a7983 */ /* 0x000f220000300800 */
[----:B0----5:R-:W-:Y:S01]  /*ad80*/  HADD2.F32 R3, -RZ, R23.H0_H0 ;  /* 0x20000017ff037230 */ /* 0x021fe20000004100 */
[----:B------:R-:W-:Y:S01]  /*ad90*/  ISETP.GT.AND P0, PT, R153, 0x80, PT ;  /* 0x000000809900780c */ /* 0x000fe20003f04270 */
[----:B--23--:R-:W-:-:S03]  /*ada0*/  IMAD R8, R11, R14, RZ ;  /* 0x0000000e0b087224 */ /* 0x00cfc600078e02ff */
[----:B------:R-:W-:Y:S01]  /*adb0*/  FMUL R3, R3, R16 ;  /* 0x0000001003037220 */ /* 0x000fe20000400000 */
[C---:B------:R-:W-:Y:S01]  /*adc0*/  IMAD R167, R169.reuse, R15, R8 ;  /* 0x0000000fa9a77224 */ /* 0x040fe200078e0208 */
[----:B------:R-:W-:Y:S01]  /*add0*/  ISETP.GT.AND P4, PT, R0, RZ, P0 ;  /* 0x000000ff0000720c */ /* 0x000fe20000784270 */
[----:B------:R-:W-:-:S04]  /*ade0*/  IMAD.WIDE.U32 R8, R169, R14, R20 ;  /* 0x0000000ea9087225 */ /* 0x000fc800078e0014 */
[----:B------:R-:W-:Y:S02]  /*adf0*/  IMAD.IADD R9, R9, 0x1, R167 ;  /* 0x0000000109097824 */ /* 0x000fe400078e02a7 */
[----:B----4-:R-:W-:Y:S01]  /*ae00*/  FFMA R3, R10, R2, R3 ;  /* 0x000000020a037223 */ /* 0x010fe20000000003 */
[----:B------:R-:W-:-:S04]  /*ae10*/  LEA R10, P2, R8, R12, 0x1 ;  /* 0x0000000c080a7211 */ /* 0x000fc800078408ff */
[----:B------:R-:W-:Y:S02]  /*ae20*/  F2FP.F16.F32.PACK_AB R3, RZ, R3 ;  /* 0x00000003ff03723e */ /* 0x000fe400000000ff */
[--C-:B------:R-:W-:Y:S02]  /*ae30*/  LEA.HI.X R11, R8, R13, R9.reuse, 0x1, P2 ;  /* 0x0000000d080b7211 */ /* 0x100fe400010f0c09 */
[----:B------:R-:W-:-:S05]  /*ae40*/  PRMT R9, R3, 0x7610, R9 ;  /* 0x0000761003097816 */ /* 0x000fca0000000009 */
[----:B------:R0:W-:Y:S04]  /*ae50*/  @P1 STG.E.U16 desc[UR36][R6.64+0x1f2], R9 ;  /* 0x0001f20906001986 */ /* 0x0001e8000c101524 */
[----:B------:R-:W2:Y:S01]  /*ae60*/  @P4 LDG.E.LTC128B.U16 R23, desc[UR36][R10.64] ;  /* 0x000000240a174981 */ /* 0x000ea2000c1e1520 */
[----:B-1----:R-:W-:Y:S01]  /*ae70*/  MOV R161, UR8 ;  /* 0x0000000800a17c02 */ /* 0x002fe20008000f00 */
[----:B------:R-:W-:Y:S01]  /*ae80*/  IMAD.U32 R165, RZ, RZ, UR8 ;  /* 0x00000008ffa57e24 */ /* 0x000fe2000f8e00ff */
[----:B------:R-:W-:Y:S01]  /*ae90*/  ISETP.GT.AND P2, PT, R0, 0x1, P0 ;  /* 0x000000010000780c */ /* 0x000fe20000744270 */
[----:B------:R-:W-:Y:S01]  /*aea0*/  IMAD.U32 R164, RZ, RZ, UR9 ;  /* 0x00000009ffa47e24 */ /* 0x000fe2000f8e00ff */
[----:B------:R-:W-:Y:S01]  /*aeb0*/  BSSY B1, `(.L_x_288) ;  /* 0x0000012000017945 */ /* 0x000fe20003800000 */
[----:B------:R-:W-:-:S02]  /*aec0*/  IMAD.SHL.U32 R161, R161, 0x100, RZ ;  /* 0x00000100a1a17824 */ /* 0x000fc400078e00ff */
[----:B0-----:R-:W-:Y:S01]  /*aed0*/  IMAD.WIDE.U32 R8, R169, R14, R18 ;  /* 0x0000000ea9087225 */ /* 0x001fe200078e0012 */
[----:B------:R-:W-:-:S03]  /*aee0*/  SHF.L.U64.HI R165, R165, 0x8, R164 ;  /* 0x00000008a5a57819 */ /* 0x000fc600000102a4 */
[----:B------:R-:W-:Y:S02]  /*aef0*/  IMAD.IADD R9, R167, 0x1, R9 ;  /* 0x00000001a7097824 */ /* 0x000fe400078e0209 */
[----:B------:R-:W-:Y:S01]  /*af00*/  IMAD.WIDE.U32 R162, R22, UR43, R8 ;  /* 0x0000002b16a27c25 */ /* 0x000fe2000f8e0008 */
[----:B------:R-:W-:-:S03]  /*af10*/  IADD3 R8, P1, R161, R4, RZ ;  /* 0x00000004a1087210 */ /* 0x000fc60007f3e0ff */
[----:B------:R-:W-:Y:S01]  /*af20*/  IMAD.IADD R7, R159, 0x1, R163 ;  /* 0x000000019f077824 */ /* 0x000fe200078e02a3 */
[----:B------:R-:W-:Y:S01]  /*af30*/  LEA R6, P3, R162, R12, 0x1 ;  /* 0x0000000ca2067211 */ /* 0x000fe200078608ff */
[----:B------:R-:W-:-:S03]  /*af40*/  IMAD.X R9, R165, 0x1, R5, P1 ;  /* 0x00000001a5097824 */ /* 0x000fc600008e0605 */
[----:B------:R-:W-:Y:S01]  /*af50*/  LEA.HI.X R7, R162, R13, R7, 0x1, P3 ;  /* 0x0000000da2077211 */ /* 0x000fe200018f0c07 */
[----:B--2---:R-:W-:-:S05]  /*af60*/  HADD2.F32 R3, -RZ, R23.H0_H0 ;  /* 0x20000017ff037230 */ /* 0x004fca0000004100 */
[----:B------:R-:W-:-:S04]  /*af70*/  FMUL R3, R3, R16 ;  /* 0x0000001003037220 */ /* 0x000fc80000400000 */
[----:B------:R-:W-:-:S05]  /*af80*/  FFMA R3, R24, R2, R3 ;  /* 0x0000000218037223 */ /* 0x000fca0000000003 */
[----:B------:R-:W-:-:S05]  /*af90*/  F2FP.F16.F32.PACK_AB R3, RZ, R3 ;  /* 0x00000003ff03723e */ /* 0x000fca00000000ff */
[----:B------:R0:W-:Y:S01]  /*afa0*/  @P4 STG.E.U16 desc[UR36][R8.64], R3 ;  /* 0x0000000308004986 */ /* 0x0001e2000c101524 */
[----:B------:R-:W-:Y:S05]  /*afb0*/  @!P2 BRA `(.L_x_289) ;  /* 0x000000000004a947 */ /* 0x000fea0003800000 */
[----:B------:R1:W5:Y:S02]  /*afc0*/  LDG.E.LTC128B.U16 R23, desc[UR36][R6.64+0x2] ;  /* 0x0000022406177981 */ /* 0x000364000c1e1520 */
.L_x_289:
[----:B------:R-:W-:Y:S05]  /*afd0*/  BSYNC B1 ;  /* 0x0000000000017941 */ /* 0x000fea0003800000 */
.L_x_288:
[----:B0----5:R-:W-:Y:S01]  /*afe0*/  HADD2.F32 R3, -RZ, R23.H0_H0 ;  /* 0x20000017ff037230 */ /* 0x021fe20000004100 */
[----:B------:R-:W-:Y:S01]  /*aff0*/  ISETP.GT.AND P1, PT, R153, 0x88, PT ;  /* 0x000000889900780c */ /* 0x000fe20003f24270 */
[----:B------:R-:W-:Y:S01]  /*b000*/  IMAD.WIDE.U32 R14, R169, R14, R156 ;  /* 0x0000000ea90e7225 */ /* 0x000fe200078e009c */
[----:B------:R-:W-:Y:S03]  /*b010*/  BSSY B1, `(.L_x_290) ;  /* 0x0000010000017945 */ /* 0x000fe60003800000 */
[----:B------:R-:W-:Y:S01]  /*b020*/  FMUL R10, R3, R16 ;  /* 0x00000010030a7220 */ /* 0x000fe20000400000 */
[----:B------:R-:W-:Y:S02]  /*b030*/  ISETP.GT.AND P3, PT, R0, RZ, P1 ;  /* 0x000000ff0000720c */ /* 0x000fe40000f64270 */
[----:B------:R-:W-:Y:S01]  /*b040*/  IADD3 R154, P4, R154, R14, RZ ;  /* 0x0000000e9a9a7210 */ /* 0x000fe20007f9e0ff */
[----:B------:R-:W-:Y:S01]  /*b050*/  FFMA R10, R25, R2, R10 ;  /* 0x00000002190a7223 */ /* 0x000fe2000000000a */
[----:B------:R-:W-:-:S02]  /*b060*/  IADD3 R167, R167, R15, RZ ;  /* 0x0000000fa7a77210 */ /* 0x000fc40007ffe0ff */
[----:B------:R-:W-:Y:S02]  /*b070*/  IADD3 R14, P5, R18, R14, RZ ;  /* 0x0000000e120e7210 */ /* 0x000fe40007fbe0ff */
[----:B------:R-:W-:Y:S01]  /*b080*/  F2FP.F16.F32.PACK_AB R3, RZ, R10 ;  /* 0x0000000aff03723e */ /* 0x000fe200000000ff */
[--C-:B------:R-:W-:Y:S01]  /*b090*/  IMAD.X R20, R167, 0x1, R21.reuse, P4 ;  /* 0x00000001a7147824 */ /* 0x100fe200020e0615 */
[C---:B------:R-:W-:Y:S02]  /*b0a0*/  LEA R10, P4, R154.reuse, R12, 0x1 ;  /* 0x0000000c9a0a7211 */ /* 0x040fe400078808ff */
[----:B------:R-:W-:Y:S02]  /*b0b0*/  PRMT R21, R3, 0x7610, R21 ;  /* 0x0000761003157816 */ /* 0x000fe40000000015 */
[----:B------:R-:W-:Y:S02]  /*b0c0*/  LEA.HI.X R11, R154, R13, R20, 0x1, P4 ;  /* 0x0000000d9a0b7211 */ /* 0x000fe400020f0c14 */
[----:B------:R-:W-:Y:S01]  /*b0d0*/  PRMT R3, R23, 0x7610, R3 ;  /* 0x0000761017037816 */ /* 0x000fe20000000003 */
[----:B------:R0:W-:Y:S01]  /*b0e0*/  @P2 STG.E.U16 desc[UR36][R8.64+0x2], R21 ;  /* 0x0000021508002986 */ /* 0x0001e2000c101524 */
[----:B------:R-:W-:Y:S05]  /*b0f0*/  @!P3 BRA `(.L_x_291) ;  /* 0x000000000004b947 */ /* 0x000fea0003800000 */
[----:B------:R2:W5:Y:S02]  /*b100*/  LDG.E.LTC128B.U16 R3, desc[UR36][R10.64] ;  /* 0x000000240a037981 */ /* 0x000564000c1e1520 */
.L_x_291:
[----:B------:R-:W-:Y:S05]  /*b110*/  BSYNC B1 ;  /* 0x0000000000017941 */ /* 0x000fea0003800000 */
.L_x_290:
[----:B--2--5:R-:W-:Y:S01]  /*b120*/  HADD2.F32 R11, -RZ, R3.H0_H0 ;  /* 0x20000003ff0b7230 */ /* 0x024fe20000004100 */
[----:B------:R-:W-:Y:S01]  /*b130*/  IADD3 R10, P2, R8, R160, RZ ;  /* 0x000000a0080a7210 */ /* 0x000fe20007f5e0ff */
[----:B------:R-:W-:Y:S01]  /*b140*/  IMAD.X R15, R19, 0x1, R167, P5 ;  /* 0x00000001130f7824 */ /* 0x000fe200028e06a7 */
[----:B------:R-:W-:Y:S01]  /*b150*/  ISETP.GT.AND P5, PT, R0, 0x1, P1 ;  /* 0x000000010000780c */ /* 0x000fe20000fa4270 */
[----:B------:R-:W-:Y:S01]  /*b160*/  BSSY B1, `(.L_x_292) ;  /* 0x000000c000017945 */ /* 0x000fe20003800000 */
[----:B------:R-:W-:Y:S01]  /*b170*/  FMUL R11, R11, R16 ;  /* 0x000000100b0b7220 */ /* 0x000fe20000400000 */
[----:B------:R-:W-:-:S04]  /*b180*/  IMAD.WIDE.U32 R22, R22, UR43, R14 ;  /* 0x0000002b16167c25 */ /* 0x000fc8000f8e000e */
[----:B------:R-:W-:Y:S01]  /*b190*/  FFMA R11, R26, R2, R11 ;  /* 0x000000021a0b7223 */ /* 0x000fe2000000000b */
[----:B------:R-:W-:Y:S01]  /*b1a0*/  IMAD.IADD R159, R159, 0x1, R23 ;  /* 0x000000019f9f7824 */ /* 0x000fe200078e0217 */
[----:B------:R-:W-:-:S03]  /*b1b0*/  LEA R12, P4, R22, R12, 0x1 ;  /* 0x0000000c160c7211 */ /* 0x000fc600078808ff */
[----:B------:R-:W-:Y:S01]  /*b1c0*/  F2FP.F16.F32.PACK_AB R14, RZ, R11 ;  /* 0x0000000bff0e723e */ /* 0x000fe200000000ff */
[----:B------:R-:W-:Y:S01]  /*b1d0*/  IMAD.X R11, R9, 0x1, R158, P2 ;  /* 0x00000001090b7824 */ /* 0x000fe200010e069e */
[----:B------:R-:W-:-:S04]  /*b1e0*/  LEA.HI.X R13, R22, R13, R159, 0x1, P4 ;  /* 0x0000000d160d7211 */ /* 0x000fc800020f0c9f */
[----:B------:R2:W-:Y:S01]  /*b1f0*/  @P3 STG.E.U16 desc[UR36][R10.64], R14 ;  /* 0x0000000e0a003986 */ /* 0x0005e2000c101524 */
[----:B------:R-:W-:Y:S05]  /*b200*/  @!P5 BRA `(.L_x_293) ;  /* 0x000000000004d947 */ /* 0x000fea0003800000 */
[----:B------:R3:W5:Y:S02]  /*b210*/  LDG.E.LTC128B.U16 R3, desc[UR36][R12.64+0x2] ;  /* 0x000002240c037981 */ /* 0x000764000c1e1520 */
.L_x_293:
[----:B------:R-:W-:Y:S05]  /*b220*/  BSYNC B1 ;  /* 0x0000000000017941 */ /* 0x000fea0003800000 */
.L_x_292:
[----:B-----5:R-:W-:Y:S01]  /*b230*/  HADD2.F32 R15, -RZ, R3.H0_H0 ;  /* 0x20000003ff0f7230 */ /* 0x020fe20000004100 */
[----:B------:R-:W-:Y:S01]  /*b240*/  ISETP.GT.AND P2, PT, R0, 0x8, P0 ;  /* 0x000000080000780c */ /* 0x000fe20000744270 */
[----:B------:R-:W-:Y:S03]  /*b250*/  BSSY B1, `(.L_x_294) ;  /* 0x0000007000017945 */ /* 0x000fe60003800000 */
[----:B--2---:R-:W-:-:S04]  /*b260*/  FMUL R14, R15, R16 ;  /* 0x000000100f0e7220 */ /* 0x004fc80000400000 */
[----:B------:R-:W-:-:S05]  /*b270*/  FFMA R14, R27, R2, R14 ;  /* 0x000000021b0e7223 */ /* 0x000fca000000000e */
[----:B------:R-:W-:-:S05]  /*b280*/  F2FP.F16.F32.PACK_AB R14, RZ, R14 ;  /* 0x0000000eff0e723e */ /* 0x000fca00000000ff */
[----:B------:R2:W-:Y:S01]  /*b290*/  @P5 STG.E.U16 desc[UR36][R10.64+0x2], R14 ;  /* 0x0000020e0a005986 */ /* 0x0005e2000c101524 */
[----:B------:R-:W-:Y:S05]  /*b2a0*/  @!P2 BRA `(.L_x_295) ;  /* 0x000000000004a947 */ /* 0x000fea0003800000 */
[----:B------:R4:W5:Y:S02]  /*b2b0*/  LDG.E.LTC128B.U16 R3, desc[UR36][R6.64+0x10] ;  /* 0x0000102406037981 */ /* 0x000964000c1e1520 */
.L_x_295:
[----:B------:R-:W-:Y:S05]  /*b2c0*/  BSYNC B1 ;  /* 0x0000000000017941 */ /* 0x000fea0003800000 */
.L_x_294:
[----:B--2--5:R-:W-:Y:S01]  /*b2d0*/  HADD2.F32 R11, -RZ, R3.H0_H0 ;  /* 0x20000003ff0b7230 */ /* 0x024fe20000004100 */
[----:B------:R-:W-:Y:S01]  /*b2e0*/  ISETP.GT.AND P3, PT, R0, 0x9, P0 ;  /* 0x000000090000780c */ /* 0x000fe20000764270 */
[----:B------:R-:W-:Y:S03]  /*b2f0*/  BSSY B1, `(.L_x_296) ;  /* 0x0000007000017945 */ /* 0x000fe60003800000 */
[----:B------:R-:W-:-:S04]  /*b300*/  FMUL R11, R11, R16 ;  /* 0x000000100b0b7220 */ /* 0x000fc80000400000 */
[----:B------:R-:W-:-:S05]  /*b310*/  FFMA R11, R28, R2, R11 ;  /* 0x000000021c0b7223 */ /* 0x000fca000000000b */
[----:B------:R-:W-:-:S05]  /*b320*/  F2FP.F16.F32.PACK_AB R11, RZ, R11 ;  /* 0x0000000bff0b723e */ /* 0x000fca00000000ff */
[----:B------:R2:W-:Y:S01]  /*b330*/  @P2 STG.E.U16 desc[UR36][R8.64+0x10], R11 ;  /* 0x0000100b08002986 */ /* 0x0005e2000c101524 */
[----:B------:R-:W-:Y:S05]  /*b340*/  @!P3 BRA `(.L_x_297) ;  /* 0x000000000004b947 */ /* 0x000fea0003800000 */
[----:B------:R0:W5:Y:S02]  /*b350*/  LDG.E.LTC128B.U16 R3, desc[UR36][R6.64+0x12] ;  /* 0x0000122406037981 */ /* 0x000164000c1e1520 */
.L_x_297:
[----:B------:R-:W-:Y:S05]  /*b360*/  BSYNC B1 ;  /* 0x0000000000017941 */ /* 0x000fea0003800000 */
.L_x_296:
        /* <DEDUP_REMOVED lines=9> */
.L_x_299:
[----:B------:R-:W-:Y:S05]  /*b400*/  BSYNC B1 ;  /* 0x0000000000017941 */ /* 0x000fea0003800000 */
.L_x_298:
[----:B-----5:R-:W-:Y:S01]  /*b410*/  HADD2.F32 R11, -RZ, R3.H0_H0 ;  /* 0x20000003ff0b7230 */ /* 0x020fe20000004100 */
[----:B--2---:R-:W-:Y:S01]  /*b420*/  IADD3 R10, P3, R160, R8, RZ ;  /* 0x00000008a00a7210 */ /* 0x004fe20007f7e0ff */
[----:B------:R-:W-:Y:S01]  /*b430*/  BSSY B1, `(.L_x_300) ;  /* 0x0000009000017945 */ /* 0x000fe20003800000 */
[----:B------:R-:W-:Y:S02]  /*b440*/  ISETP.GT.AND P2, PT, R0, 0x9, P1 ;  /* 0x000000090000780c */ /* 0x000fe40000f44270 */
[----:B------:R-:W-:-:S04]  /*b450*/  FMUL R11, R11, R16 ;  /* 0x000000100b0b7220 */ /* 0x000fc80000400000 */
[----:B------:R-:W-:-:S05]  /*b460*/  FFMA R11, R30, R2, R11 ;  /* 0x000000021e0b7223 */ /* 0x000fca000000000b */
[----:B------:R-:W-:Y:S01]  /*b470*/  F2FP.F16.F32.PACK_AB R14, RZ, R11 ;  /* 0x0000000bff0e723e */ /* 0x000fe200000000ff */
[----:B------:R-:W-:-:S05]  /*b480*/  IMAD.X R11, R158, 0x1, R9, P3 ;  /* 0x000000019e0b7824 */ /* 0x000fca00018e0609 */
[----:B------:R2:W-:Y:S01]  /*b490*/  @P4 STG.E.U16 desc[UR36][R10.64+0x10], R14 ;  /* 0x0000100e0a004986 */ /* 0x0005e2000c101524 */
[----:B------:R-:W-:Y:S05]  /*b4a0*/  @!P2 BRA `(.L_x_301) ;  /* 0x000000000004a947 */ /* 0x000fea0003800000 */
[----:B------:R0:W5:Y:S02]  /*b4b0*/  LDG.E.LTC128B.U16 R3, desc[UR36][R12.64+0x12] ;  /* 0x000012240c037981 */ /* 0x000164000c1e1520 */
.L_x_301:
[----:B------:R-:W-:Y:S05]  /*b4c0*/  BSYNC B1 ;  /* 0x0000000000017941 */ /* 0x000fea0003800000 */
.L_x_300:
[----:B--2--5:R-:W-:Y:S01]  /*b4d0*/  HADD2.F32 R11, -RZ, R3.H0_H0 ;  /* 0x20000003ff0b7230 */ /* 0x024fe20000004100 */
[----:B------:R-:W-:Y:S01]  /*b4e0*/  IADD3 R160, P3, P4, R160, R4, R161 ;  /* 0x00000004a0a07210 */ /* 0x000fe20007c7e0a1 */
[----:B------:R-:W-:Y:S01]  /*b4f0*/  BSSY B1, `(.L_x_302) ;  /* 0x0000009000017945 */ /* 0x000fe20003800000 */
[----:B------:R-:W-:Y:S02]  /*b500*/  ISETP.GT.AND P5, PT, R0, 0x10, P0 ;  /* 0x000000100000780c */ /* 0x000fe400007a4270 */
[----:B------:R-:W-:Y:S01]  /*b510*/  FMUL R10, R11, R16 ;  /* 0x000000100b0a7220 */ /* 0x000fe20000400000 */
[----:B------:R-:W-:-:S03]  /*b520*/  IADD3.X R161, R158, R5, R165, P3, P4 ;  /* 0x000000059ea17210 */ /* 0x000fc60001fe84a5 */
[----:B------:R-:W-:-:S05]  /*b530*/  FFMA R10, R31, R2, R10 ;  /* 0x000000021f0a7223 */ /* 0x000fca000000000a */
[----:B------:R-:W-:-:S05]  /*b540*/  F2FP.F16.F32.PACK_AB R10, RZ, R10 ;  /* 0x0000000aff0a723e */ /* 0x000fca00000000ff */
[----:B------:R2:W-:Y:S01]  /*b550*/  @P2 STG.E.U16 desc[UR36][R160.64+0x12], R10 ;  /* 0x0000120aa0002986 */ /* 0x0005e2000c101524 */
[----:B------:R-:W-:Y:S05]  /*b560*/  @!P5 BRA `(.L_x_303) ;  /* 0x000000000004d947 */ /* 0x000fea0003800000 */
[----:B------:R0:W5:Y:S02]  /*b570*/  LDG.E.LTC128B.U16 R3, desc[UR36][R6.64+0x20] ;  /* 0x0000202406037981 */ /* 0x000164000c1e1520 */
.L_x_303:
[----:B------:R-:W-:Y:S05]  /*b580*/  BSYNC B1 ;  /* 0x0000000000017941 */ /* 0x000fea0003800000 */
.L_x_302:
[----:B-----5:R-:W-:Y:S01]  /*b590*/  HADD2.F32 R5, -RZ, R3.H0_H0 ;  /* 0x20000003ff057230 */ /* 0x020fe20000004100 */
        /* <DEDUP_REMOVED lines=8> */
.L_x_305:
[----:B------:R-:W-:Y:S05]  /*b620*/  BSYNC B1 ;  /* 0x0000000000017941 */ /* 0x000fea0003800000 */
.L_x_304:
[----:B0----5:R-:W-:Y:S01]  /*b630*/  HADD2.F32 R5, -RZ, R3.H0_H0 ;  /* 0x20000003ff057230 */ /* 0x021fe20000004100 */
        /* <DEDUP_REMOVED lines=8> */
.L_x_307:
[----:B------:R-:W-:Y:S05]  /*b6c0*/  BSYNC B1 ;  /* 0x0000000000017941 */ /* 0x000fea0003800000 */
.L_x_306:
[----:B-----5:R-:W-:Y:S01]  /*b6d0*/  HADD2.F32 R5, -RZ, R3.H0_H0 ;  /* 0x20000003ff057230 */ /* 0x020fe20000004100 */
[----:B0-----:R-:W-:Y:S01]  /*b6e0*/  @P3 MOV R4, R160 ;  /* 0x000000a000043202 */ /* 0x001fe20000000f00 */
[----:B------:R-:W-:Y:S01]  /*b6f0*/  BSSY B1, `(.L_x_308) ;  /* 0x000000a000017945 */ /* 0x000fe20003800000 */
[----:B------:R-:W-:Y:S02]  /*b700*/  ISETP.GT.AND P2, PT, R0, 0x11, P1 ;  /* 0x000000110000780c */ /* 0x000fe40000f44270 */
[----:B------:R-:W-:-:S04]  /*b710*/  FMUL R5, R5, R16 ;  /* 0x0000001005057220 */ /* 0x000fc80000400000 */
[----:B------:R-:W-:-:S05]  /*b720*/  FFMA R5, R34, R2, R5 ;  /* 0x0000000222057223 */ /* 0x000fca0000000005 */
[----:B------:R-:W-:-:S04]  /*b730*/  F2FP.F16.F32.PACK_AB R5, RZ, R5 ;  /* 0x00000005ff05723e */ /* 0x000fc800000000ff */
[----:B--2---:R-:W-:Y:S01]  /*b740*/  PRMT R10, R5, 0x7610, R10 ;  /* 0x00007610050a7816 */ /* 0x004fe2000000000a */
[----:B------:R-:W-:-:S05]  /*b750*/  @P3 IMAD.MOV.U32 R5, RZ, RZ, R161 ;  /* 0x000000ffff053224 */ /* 0x000fca00078e00a1 */
[----:B------:R0:W-:Y:S01]  /*b760*/  @P3 STG.E.U16 desc[UR36][R4.64+0x20], R10 ;  /* 0x0000200a04003986 */ /* 0x0001e2000c101524 */
[----:B------:R-:W-:Y:S05]  /*b770*/  @!P2 BRA `(.L_x_309) ;  /* 0x000000000004a947 */ /* 0x000fea0003800000 */
[----:B------:R2:W5:Y:S02]  /*b780*/  LDG.E.LTC128B.U16 R3, desc[UR36][R12.64+0x22] ;  /* 0x000022240c037981 */ /* 0x000564000c1e1520 */
.L_x_309:
[----:B------:R-:W-:Y:S05]  /*b790*/  BSYNC B1 ;  /* 0x0000000000017941 */ /* 0x000fea0003800000 */
.L_x_308:
[----:B0----5:R-:W-:Y:S01]  /*b7a0*/  HADD2.F32 R5, -RZ, R3.H0_H0 ;  /* 0x20000003ff057230 */ /* 0x021fe20000004100 */
[----:B------:R-:W-:Y:S01]  /*b7b0*/  ISETP.GT.AND P3, PT, R0, 0x18, P0 ;  /* 0x000000180000780c */ /* 0x000fe20000764270 */
[----:B------:R-:W-:Y:S03]  /*b7c0*/  BSSY B1, `(.L_x_310) ;  /* 0x000000a000017945 */ /* 0x000fe60003800000 */
[----:B------:R-:W-:Y:S01]  /*b7d0*/  FMUL R4, R5, R16 ;  /* 0x0000001005047220 */ /* 0x000fe20000400000 */
[----:B------:R-:W-:-:S03]  /*b7e0*/  @P2 IMAD.MOV.U32 R5, RZ, RZ, R161 ;  /* 0x000000ffff052224 */ /* 0x000fc600078e00a1 */
[----:B------:R-:W-:-:S05]  /*b7f0*/  FFMA R4, R35, R2, R4 ;  /* 0x0000000223047223 */ /* 0x000fca0000000004 */
[----:B------:R-:W-:-:S04]  /*b800*/  F2FP.F16.F32.PACK_AB R4, RZ, R4 ;  /* 0x00000004ff04723e */ /* 0x000fc800000000ff */
[----:B------:R-:W-:Y:S01]  /*b810*/  PRMT R10, R4, 0x7610, R10 ;  /* 0x00007610040a7816 */ /* 0x000fe2000000000a */
[----:B------:R-:W-:-:S05]  /*b820*/  @P2 IMAD.MOV.U32 R4, RZ, RZ, R160 ;  /* 0x000000ffff042224 */ /* 0x000fca00078e00a0 */
[----:B------:R0:W-:Y:S01]  /*b830*/  @P2 STG.E.U16 desc[UR36][R4.64+0x22], R10 ;  /* 0x0000220a04002986 */ /* 0x0001e2000c101524 */
[----:B------:R-:W-:Y:S05]  /*b840*/  @!P3 BRA `(.L_x_311) ;  /* 0x000000000004b947 */ /* 0x000fea0003800000 */
[----:B------:R0:W5:Y:S02]  /*b850*/  LDG.E.LTC128B.U16 R3, desc[UR36][R6.64+0x30] ;  /* 0x0000302406037981 */ /* 0x000164000c1e1520 */
.L_x_311:
[----:B------:R-:W-:Y:S05]  /*b860*/  BSYNC B1 ;  /* 0x0000000000017941 */ /* 0x000fea0003800000 */
.L_x_310:
        /* <DEDUP_REMOVED lines=9> */
.L_x_313:
[----:B------:R-:W-:Y:S05]  /*b900*/  BSYNC B1 ;  /* 0x0000000000017941 */ /* 0x000fea0003800000 */
.L_x_312:
        /* <DEDUP_REMOVED lines=9> */
.L_x_315:
[----:B------:R-:W-:Y:S05]  /*b9a0*/  BSYNC B1 ;  /* 0x0000000000017941 */ /* 0x000fea0003800000 */
.L_x_314:
[----:B-----5:R-:W-:Y:S01]  /*b9b0*/  HADD2.F32 R5, -RZ, R3.H0_H0 ;  /* 0x20000003ff057230 */ /* 0x020fe20000004100 */
[----:B------:R-:W-:Y:S01]  /*b9c0*/  ISETP.GT.AND P2, PT, R0, 0x19, P1 ;  /* 0x000000190000780c */ /* 0x000fe20000f44270 */
[----:B0-----:R-:W-:Y:S01]  /*b9d0*/  @P3 IMAD.MOV.U32 R4, RZ, RZ, R160 ;  /* 0x000000ffff043224 */ /* 0x001fe200078e00a0 */
[----:B------:R-:W-:Y:S02]  /*b9e0*/  BSSY B1, `(.L_x_316) ;  /* 0x0000009000017945 */ /* 0x000fe40003800000 */
[----:B------:R-:W-:-:S04]  /*b9f0*/  FMUL R5, R5, R16 ;  /* 0x0000001005057220 */ /* 0x000fc80000400000 */
[----:B------:R-:W-:-:S05]  /*ba00*/  FFMA R5, R38, R2, R5 ;  /* 0x0000000226057223 */ /* 0x000fca0000000005 */
[----:B------:R-:W-:-:S04]  /*ba10*/  F2FP.F16.F32.PACK_AB R5, RZ, R5 ;  /* 0x00000005ff05723e */ /* 0x000fc800000000ff */
[----:B------:R-:W-:Y:S01]  /*ba20*/  PRMT R10, R5, 0x7610, R10 ;  /* 0x00007610050a7816 */ /* 0x000fe2000000000a */
[----:B------:R-:W-:-:S05]  /*ba30*/  @P3 IMAD.MOV.U32 R5, RZ, RZ, R161 ;  /* 0x000000ffff053224 */ /* 0x000fca00078e00a1 */
[----:B------:R0:W-:Y:S01]  /*ba40*/  @P3 STG.E.U16 desc[UR36][R4.64+0x30], R10 ;  /* 0x0000300a04003986 */ /* 0x0001e2000c101524 */
[----:B------:R-:W-:Y:S05]  /*ba50*/  @!P2 BRA `(.L_x_317) ;  /* 0x000000000004a947 */ /* 0x000fea0003800000 */
[----:B------:R0:W5:Y:S02]  /*ba60*/  LDG.E.LTC128B.U16 R3, desc[UR36][R12.64+0x32] ;  /* 0x000032240c037981 */ /* 0x000164000c1e1520 */
.L_x_317:
[----:B------:R-:W-:Y:S05]  /*ba70*/  BSYNC B1 ;  /* 0x0000000000017941 */ /* 0x000fea0003800000 */
.L_x_316:
[----:B0----5:R-:W-:Y:S01]  /*ba80*/  HADD2.F32 R5, -RZ, R3.H0_H0 ;  /* 0x20000003ff057230 */ /* 0x021fe20000004100 */
[----:B------:R-:W-:Y:S01]  /*ba90*/  ISETP.GT.AND P3, PT, R0, 0x20, P0 ;  /* 0x000000200000780c */ /* 0x000fe20000764270 */
[----:B------:R-:W-:Y:S03]  /*baa0*/  BSSY B1, `(.L_x_318) ;  /* 0x000000a000017945 */ /* 0x000fe60003800000 */
[----:B------:R-:W-:Y:S01]  /*bab0*/  FMUL R4, R5, R16 ;  /* 0x0000001005047220 */ /* 0x000fe20000400000 */
[----:B------:R-:W-:-:S03]  /*bac0*/  @P2 IMAD.MOV.U32 R5, RZ, RZ, R161 ;  /* 0x000000ffff052224 */ /* 0x000fc600078e00a1 */
[----:B------:R-:W-:-:S05]  /*bad0*/  FFMA R4, R39, R2, R4 ;  /* 0x0000000227047223 */ /* 0x000fca0000000004 */
[----:B------:R-:W-:-:S04]  /*bae0*/  F2FP.F16.F32.PACK_AB R4, RZ, R4 ;  /* 0x00000004ff04723e */ /* 0x000fc800000000ff */
[----:B------:R-:W-:Y:S02]  /*baf0*/  PRMT R10, R4, 0x7610, R10 ;  /* 0x00007610040a7816 */ /* 0x000fe4000000000a */
[----:B------:R-:W-:-:S05]  /*bb00*/  @P2 MOV R4, R160 ;  /* 0x000000a000042202 */ /* 0x000fca0000000f00 */
[----:B------:R0:W-:Y:S01]  /*bb10*/  @P2 STG.E.U16 desc[UR36][R4.64+0x32], R10 ;  /* 0x0000320a04002986 */ /* 0x0001e2000c101524 */
[----:B------:R-:W-:Y:S05]  /*bb20*/  @!P3 BRA `(.L_x_319) ;  /* 0x000000000004b947 */ /* 0x000fea0003800000 */
[----:B------:R0:W5:Y:S02]  /*bb30*/  LDG.E.LTC128B.U16 R3, desc[UR36][R6.64+0x40] ;  /* 0x0000402406037981 */ /* 0x000164000c1e1520 */
.L_x_319:
[----:B------:R-:W-:Y:S05]  /*bb40*/  BSYNC B1 ;  /* 0x0000000000017941 */ /* 0x000fea0003800000 */
.L_x_318:
        /* <DEDUP_REMOVED lines=9> */
.L_x_321:
[----:B------:R-:W-:Y:S05]  /*bbe0*/  BSYNC B1 ;  /* 0x0000000000017941 */ /* 0x000fea0003800000 */
.L_x_320:
        /* <DEDUP_REMOVED lines=9> */
.L_x_323:
[----:B------:R-:W-:Y:S05]  /*bc80*/  BSYNC B1 ;  /* 0x0000000000017941 */ /* 0x000fea0003800000 */
.L_x_322:
        /* <DEDUP_REMOVED lines=12> */
.L_x_325:
[----:B------:R-:W-:Y:S05]  /*bd50*/  BSYNC B1 ;  /* 0x0000000000017941 */ /* 0x000fea0003800000 */
.L_x_324:
        /* <DEDUP_REMOVED lines=12> */
.L_x_327:
[----:B------:R-:W-:Y:S05]  /*be20*/  BSYNC B1 ;  /* 0x0000000000017941 */ /* 0x000fea0003800000 */
.L_x_326:
        /* <DEDUP_REMOVED lines=9> */
.L_x_329:
[----:B------:R-:W-:Y:S05]  /*bec0*/  BSYNC B1 ;  /* 0x0000000000017941 */ /* 0x000fea0003800000 */
.L_x_328:
        /* <DEDUP_REMOVED lines=9> */
.L_x_331:
[----:B------:R-:W-:Y:S05]  /*bf60*/  BSYNC B1 ;  /* 0x0000000000017941 */ /* 0x000fea0003800000 */
.L_x_330:
[----:B-----5:R-:W-:Y:S01]  /*bf70*/  HADD2.F32 R5, -RZ, R3.H0_H0 ;  /* 0x20000003ff057230 */ /* 0x020fe20000004100 */
[----:B0-----:R-:W-:Y:S01]  /*bf80*/  @P3 MOV R4, R160 ;  /* 0x000000a000043202 */ /* 0x001fe20000000f00 */
[----:B------:R-:W-:Y:S01]  /*bf90*/  BSSY B1, `(.L_x_332) ;  /* 0x000000a000017945 */ /* 0x000fe20003800000 */
[----:B------:R-:W-:Y:S02]  /*bfa0*/  ISETP.GT.AND P2, PT, R0, 0x29, P1 ;  /* 0x000000290000780c */ /* 0x000fe40000f44270 */
        /* <DEDUP_REMOVED lines=8> */
.L_x_333:
[----:B------:R-:W-:Y:S05]  /*c030*/  BSYNC B1 ;  /* 0x0000000000017941 */ /* 0x000fea0003800000 */
.L_x_332:
        /* <DEDUP_REMOVED lines=12> */
.L_x_335:
[----:B------:R-:W-:Y:S05]  /*c100*/  BSYNC B1 ;  /* 0x0000000000017941 */ /* 0x000fea0003800000 */
.L_x_334:
        /* <DEDUP_REMOVED lines=9> */
.L_x_337:
[----:B------:R-:W-:Y:S05]  /*c1a0*/  BSYNC B1 ;  /* 0x0000000000017941 */ /* 0x000fea0003800000 */
.L_x_336:
        /* <DEDUP_REMOVED lines=9> */
.L_x_339:
[----:B------:R-:W-:Y:S05]  /*c240*/  BSYNC B1 ;  /* 0x0000000000017941 */ /* 0x000fea0003800000 */
.L_x_338:
        /* <DEDUP_REMOVED lines=12> */
.L_x_341:
[----:B------:R-:W-:Y:S05]  /*c310*/  BSYNC B1 ;  /* 0x0000000000017941 */ /* 0x000fea0003800000 */
.L_x_340:
        /* <DEDUP_REMOVED lines=12> */
.L_x_343:
[----:B------:R-:W-:Y:S05]  /*c3e0*/  BSYNC B1 ;  /* 0x0000000000017941 */ /* 0x000fea0003800000 */
.L_x_342:
        /* <DEDUP_REMOVED lines=9> */
.L_x_345:
[----:B------:R-:W-:Y:S05]  /*c480*/  BSYNC B1 ;  /* 0x0000000000017941 */ /* 0x000fea0003800000 */
.L_x_344:
        /* <DEDUP_REMOVED lines=9> */
.L_x_347:
[----:B------:R-:W-:Y:S05]  /*c520*/  BSYNC B1 ;  /* 0x0000000000017941 */ /* 0x000fea0003800000 */
.L_x_346:
        /* <DEDUP_REMOVED lines=12> */
.L_x_349:
[----:B------:R-:W-:Y:S05]  /*c5f0*/  BSYNC B1 ;  /* 0x0000000000017941 */ /* 0x000fea0003800000 */
.L_x_348:
        /* <DEDUP_REMOVED lines=12> */
.L_x_351:
[----:B------:R-:W-:Y:S05]  /*c6c0*/  BSYNC B1 ;  /* 0x0000000000017941 */ /* 0x000fea0003800000 */
.L_x_350:
        /* <DEDUP_REMOVED lines=9> */
.L_x_353:
[----:B------:R-:W-:Y:S05]  /*c760*/  BSYNC B1 ;  /* 0x0000000000017941 */ /* 0x000fea0003800000 */
.L_x_352:
        /* <DEDUP_REMOVED lines=9> */
.L_x_355:
[----:B------:R-:W-:Y:S05]  /*c800*/  BSYNC B1 ;  /* 0x0000000000017941 */ /* 0x000fea0003800000 */
.L_x_354:
        /* <DEDUP_REMOVED lines=12> */
.L_x_357:
[----:B------:R-:W-:Y:S05]  /*c8d0*/  BSYNC B1 ;  /* 0x0000000000017941 */ /* 0x000fea0003800000 */
.L_x_356:
        /* <DEDUP_REMOVED lines=12> */
.L_x_359:
[----:B------:R-:W-:Y:S05]  /*c9a0*/  BSYNC B1 ;  /* 0x0000000000017941 */ /* 0x000fea0003800000 */
.L_x_358:
        /* <DEDUP_REMOVED lines=9> */
.L_x_361:
[----:B------:R-:W-:Y:S05]  /*ca40*/  BSYNC B1 ;  /* 0x0000000000017941 */ /* 0x000fea0003800000 */
.L_x_360:
        /* <DEDUP_REMOVED lines=9> */
.L_x_363:
[----:B------:R-:W-:Y:S05]  /*cae0*/  BSYNC B1 ;  /* 0x0000000000017941 */ /* 0x000fea0003800000 */
.L_x_362:
        /* <DEDUP_REMOVED lines=12> */
.L_x_365:
[----:B------:R-:W-:Y:S05]  /*cbb0*/  BSYNC B1 ;  /* 0x0000000000017941 */ /* 0x000fea0003800000 */
.L_x_364:
        /* <DEDUP_REMOVED lines=12> */
.L_x_367:
[----:B------:R-:W-:Y:S05]  /*cc80*/  BSYNC B1 ;  /* 0x0000000000017941 */ /* 0x000fea0003800000 */
.L_x_366:
        /* <DEDUP_REMOVED lines=9> */
.L_x_369:
[----:B------:R-:W-:Y:S05]  /*cd20*/  BSYNC B1 ;  /* 0x0000000000017941 */ /* 0x000fea0003800000 */
.L_x_368:
        /* <DEDUP_REMOVED lines=9> */
.L_x_371:
[----:B------:R-:W-:Y:S05]  /*cdc0*/  BSYNC B1 ;  /* 0x0000000000017941 */ /* 0x000fea0003800000 */
.L_x_370:
        /* <DEDUP_REMOVED lines=12> */
.L_x_373:
[----:B------:R-:W-:Y:S05]  /*ce90*/  BSYNC B1 ;  /* 0x0000000000017941 */ /* 0x000fea0003800000 */
.L_x_372:
        /* <DEDUP_REMOVED lines=12> */
.L_x_375:
[----:B------:R-:W-:Y:S05]  /*cf60*/  BSYNC B1 ;  /* 0x0000000000017941 */ /* 0x000fea0003800000 */
.L_x_374:
        /* <DEDUP_REMOVED lines=9> */
.L_x_377:
[----:B------:R-:W-:Y:S05]  /*d000*/  BSYNC B1 ;  /* 0x0000000000017941 */ /* 0x000fea0003800000 */
.L_x_376:
        /* <DEDUP_REMOVED lines=9> */
.L_x_379:
[----:B------:R-:W-:Y:S05]  /*d0a0*/  BSYNC B1 ;  /* 0x0000000000017941 */ /* 0x000fea0003800000 */
.L_x_378:
        /* <DEDUP_REMOVED lines=12> */
.L_x_381:
[----:B------:R-:W-:Y:S05]  /*d170*/  BSYNC B1 ;  /* 0x0000000000017941 */ /* 0x000fea0003800000 */
.L_x_380:
        /* <DEDUP_REMOVED lines=12> */
.L_x_383:
[----:B------:R-:W-:Y:S05]  /*d240*/  BSYNC B1 ;  /* 0x0000000000017941 */ /* 0x000fea0003800000 */
.L_x_382:
        /* <DEDUP_REMOVED lines=9> */
.L_x_385:
[----:B------:R-:W-:Y:S05]  /*d2e0*/  BSYNC B1 ;  /* 0x0000000000017941 */ /* 0x000fea0003800000 */
.L_x_384:
        /* <DEDUP_REMOVED lines=9> */
.L_x_387:
[----:B------:R-:W-:Y:S05]  /*d380*/  BSYNC B1 ;  /* 0x0000000000017941 */ /* 0x000fea0003800000 */
.L_x_386:
        /* <DEDUP_REMOVED lines=12> */
.L_x_389:
[----:B------:R-:W-:Y:S05]  /*d450*/  BSYNC B1 ;  /* 0x0000000000017941 */ /* 0x000fea0003800000 */
.L_x_388:
        /* <DEDUP_REMOVED lines=12> */
.L_x_391:
[----:B------:R-:W-:Y:S05]  /*d520*/  BSYNC B1 ;  /* 0x0000000000017941 */ /* 0x000fea0003800000 */
.L_x_390:
        /* <DEDUP_REMOVED lines=9> */
.L_x_393:
[----:B------:R-:W-:Y:S05]  /*d5c0*/  BSYNC B1 ;  /* 0x0000000000017941 */ /* 0x000fea0003800000 */
.L_x_392:
        /* <DEDUP_REMOVED lines=9> */
.L_x_395:
[----:B------:R-:W-:Y:S05]  /*d660*/  BSYNC B1 ;  /* 0x0000000000017941 */ /* 0x000fea0003800000 */
.L_x_394:
        /* <DEDUP_REMOVED lines=12> */
.L_x_397:
[----:B------:R-:W-:Y:S05]  /*d730*/  BSYNC B1 ;  /* 0x0000000000017941 */ /* 0x000fea0003800000 */
.L_x_396:
        /* <DEDUP_REMOVED lines=12> */
.L_x_399:
[----:B------:R-:W-:Y:S05]  /*d800*/  BSYNC B1 ;  /* 0x0000000000017941 */ /* 0x000fea0003800000 */
.L_x_398:
        /* <DEDUP_REMOVED lines=9> */
.L_x_401:
[----:B------:R-:W-:Y:S05]  /*d8a0*/  BSYNC B1 ;  /* 0x0000000000017941 */ /* 0x000fea0003800000 */
.L_x_400:
        /* <DEDUP_REMOVED lines=9> */
.L_x_403:
[----:B------:R-:W-:Y:S05]  /*d940*/  BSYNC B1 ;  /* 0x0000000000017941 */ /* 0x000fea0003800000 */
.L_x_402:
        /* <DEDUP_REMOVED lines=12> */
.L_x_405:
[----:B------:R-:W-:Y:S05]  /*da10*/  BSYNC B1 ;  /* 0x0000000000017941 */ /* 0x000fea0003800000 */
.L_x_404:
        /* <DEDUP_REMOVED lines=12> */
.L_x_407:
[----:B------:R-:W-:Y:S05]  /*dae0*/  BSYNC B1 ;  /* 0x0000000000017941 */ /* 0x000fea0003800000 */
.L_x_406:
        /* <DEDUP_REMOVED lines=9> */
.L_x_409:
[----:B------:R-:W-:Y:S05]  /*db80*/  BSYNC B1 ;  /* 0x0000000000017941 */ /* 0x000fea0003800000 */
.L_x_408:
        /* <DEDUP_REMOVED lines=9> */
.L_x_411:
[----:B------:R-:W-:Y:S05]  /*dc20*/  BSYNC B1 ;  /* 0x0000000000017941 */ /* 0x000fea0003800000 */
.L_x_410:
        /* <DEDUP_REMOVED lines=12> */
.L_x_413:
[----:B------:R-:W-:Y:S05]  /*dcf0*/  BSYNC B1 ;  /* 0x0000000000017941 */ /* 0x000fea0003800000 */
.L_x_412:
        /* <DEDUP_REMOVED lines=12> */
.L_x_415:
[----:B------:R-:W-:Y:S05]  /*ddc0*/  BSYNC B1 ;  /* 0x0000000000017941 */ /* 0x000fea0003800000 */
.L_x_414:
        /* <DEDUP_REMOVED lines=9> */
.L_x_417:
[----:B------:R-:W-:Y:S05]  /*de60*/  BSYNC B1 ;  /* 0x0000000000017941 */ /* 0x000fea0003800000 */
.L_x_416:
        /* <DEDUP_REMOVED lines=9> */
.L_x_419:
[----:B------:R-:W-:Y:S05]  /*df00*/  BSYNC B1 ;  /* 0x0000000000017941 */ /* 0x000fea0003800000 */
.L_x_418:
        /* <DEDUP_REMOVED lines=12> */
.L_x_421:
[----:B------:R-:W-:Y:S05]  /*dfd0*/  BSYNC B1 ;  /* 0x0000000000017941 */ /* 0x000fea0003800000 */
.L_x_420:
        /* <DEDUP_REMOVED lines=12> */
.L_x_423:
[----:B------:R-:W-:Y:S05]  /*e0a0*/  BSYNC B1 ;  /* 0x0000000000017941 */ /* 0x000fea0003800000 */
.L_x_422:
        /* <DEDUP_REMOVED lines=9> */
.L_x_425:
[----:B------:R-:W-:Y:S05]  /*e140*/  BSYNC B1 ;  /* 0x0000000000017941 */ /* 0x000fea0003800000 */
.L_x_424:
        /* <DEDUP_REMOVED lines=9> */
.L_x_427:
[----:B------:R-:W-:Y:S05]  /*e1e0*/  BSYNC B1 ;  /* 0x0000000000017941 */ /* 0x000fea0003800000 */
.L_x_426:
        /* <DEDUP_REMOVED lines=12> */
.L_x_429:
[----:B------:R-:W-:Y:S05]  /*e2b0*/  BSYNC B1 ;  /* 0x0000000000017941 */ /* 0x000fea0003800000 */
.L_x_428:
        /* <DEDUP_REMOVED lines=12> */
.L_x_431:
[----:B------:R-:W-:Y:S05]  /*e380*/  BSYNC B1 ;  /* 0x0000000000017941 */ /* 0x000fea0003800000 */
.L_x_430:
        /* <DEDUP_REMOVED lines=9> */
.L_x_433:
[----:B------:R-:W-:Y:S05]  /*e420*/  BSYNC B1 ;  /* 0x0000000000017941 */ /* 0x000fea0003800000 */
.L_x_432:
        /* <DEDUP_REMOVED lines=9> */
.L_x_435:
[----:B------:R-:W-:Y:S05]  /*e4c0*/  BSYNC B1 ;  /* 0x0000000000017941 */ /* 0x000fea0003800000 */
.L_x_434:
        /* <DEDUP_REMOVED lines=12> */
.L_x_437:
[----:B------:R-:W-:Y:S05]  /*e590*/  BSYNC B1 ;  /* 0x0000000000017941 */ /* 0x000fea0003800000 */
.L_x_436:
        /* <DEDUP_REMOVED lines=12> */
.L_x_439:
[----:B------:R-:W-:Y:S05]  /*e660*/  BSYNC B1 ;  /* 0x0000000000017941 */ /* 0x000fea0003800000 */
.L_x_438:
        /* <DEDUP_REMOVED lines=9> */
.L_x_441:
[----:B------:R-:W-:Y:S05]  /*e700*/  BSYNC B1 ;  /* 0x0000000000017941 */ /* 0x000fea0003800000 */
.L_x_440:
        /* <DEDUP_REMOVED lines=9> */
.L_x_443:
[----:B------:R-:W-:Y:S05]  /*e7a0*/  BSYNC B1 ;  /* 0x0000000000017941 */ /* 0x000fea0003800000 */
.L_x_442:
        /* <DEDUP_REMOVED lines=12> */
.L_x_445:
[----:B------:R-:W-:Y:S05]  /*e870*/  BSYNC B1 ;  /* 0x0000000000017941 */ /* 0x000fea0003800000 */
.L_x_444:
        /* <DEDUP_REMOVED lines=12> */
.L_x_447:
[----:B------:R-:W-:Y:S05]  /*e940*/  BSYNC B1 ;  /* 0x0000000000017941 */ /* 0x000fea0003800000 */
.L_x_446:
        /* <DEDUP_REMOVED lines=9> */
.L_x_449:
[----:B------:R-:W-:Y:S05]  /*e9e0*/  BSYNC B1 ;  /* 0x0000000000017941 */ /* 0x000fea0003800000 */
.L_x_448:
        /* <DEDUP_REMOVED lines=9> */
.L_x_451:
[----:B------:R-:W-:Y:S05]  /*ea80*/  BSYNC B1 ;  /* 0x0000000000017941 */ /* 0x000fea0003800000 */
.L_x_450:
        /* <DEDUP_REMOVED lines=12> */
.L_x_453:
[----:B------:R-:W-:Y:S05]  /*eb50*/  BSYNC B1 ;  /* 0x0000000000017941 */ /* 0x000fea0003800000 */
.L_x_452:
        /* <DEDUP_REMOVED lines=12> */
.L_x_455:
[----:B------:R-:W-:Y:S05]  /*ec20*/  BSYNC B1 ;  /* 0x0000000000017941 */ /* 0x000fea0003800000 */
.L_x_454:
        /* <DEDUP_REMOVED lines=9> */
.L_x_457:
[----:B------:R-:W-:Y:S05]  /*ecc0*/  BSYNC B1 ;  /* 0x0000000000017941 */ /* 0x000fea0003800000 */
.L_x_456:
        /* <DEDUP_REMOVED lines=9> */
.L_x_459:
[----:B------:R-:W-:Y:S05]  /*ed60*/  BSYNC B1 ;  /* 0x0000000000017941 */ /* 0x000fea0003800000 */
.L_x_458:
        /* <DEDUP_REMOVED lines=12> */
.L_x_461:
[----:B------:R-:W-:Y:S05]  /*ee30*/  BSYNC B1 ;  /* 0x0000000000017941 */ /* 0x000fea0003800000 */
.L_x_460:
        /* <DEDUP_REMOVED lines=12> */
.L_x_463:
[----:B------:R-:W-:Y:S05]  /*ef00*/  BSYNC B1 ;  /* 0x0000000000017941 */ /* 0x000fea0003800000 */
.L_x_462:
        /* <DEDUP_REMOVED lines=9> */
.L_x_465:
[----:B------:R-:W-:Y:S05]  /*efa0*/  BSYNC B1 ;  /* 0x0000000000017941 */ /* 0x000fea0003800000 */
.L_x_464:
        /* <DEDUP_REMOVED lines=9> */
.L_x_467:
[----:B------:R-:W-:Y:S05]  /*f040*/  BSYNC B1 ;  /* 0x0000000000017941 */ /* 0x000fea0003800000 */
.L_x_466:
        /* <DEDUP_REMOVED lines=12> */
.L_x_469:
[----:B------:R-:W-:Y:S05]  /*f110*/  BSYNC B1 ;  /* 0x0000000000017941 */ /* 0x000fea0003800000 */
.L_x_468:
        /* <DEDUP_REMOVED lines=12> */
.L_x_471:
[----:B------:R-:W-:Y:S05]  /*f1e0*/  BSYNC B1 ;  /* 0x0000000000017941 */ /* 0x000fea0003800000 */
.L_x_470:
        /* <DEDUP_REMOVED lines=9> */
.L_x_473:
[----:B------:R-:W-:Y:S05]  /*f280*/  BSYNC B1 ;  /* 0x0000000000017941 */ /* 0x000fea0003800000 */
.L_x_472:
        /* <DEDUP_REMOVED lines=9> */
.L_x_475:
[----:B------:R-:W-:Y:S05]  /*f320*/  BSYNC B1 ;  /* 0x0000000000017941 */ /* 0x000fea0003800000 */
.L_x_474:
        /* <DEDUP_REMOVED lines=12> */
.L_x_477:
[----:B------:R-:W-:Y:S05]  /*f3f0*/  BSYNC B1 ;  /* 0x0000000000017941 */ /* 0x000fea0003800000 */
.L_x_476:
        /* <DEDUP_REMOVED lines=12> */
.L_x_479:
[----:B------:R-:W-:Y:S05]  /*f4c0*/  BSYNC B1 ;  /* 0x0000000000017941 */ /* 0x000fea0003800000 */
.L_x_478:
        /* <DEDUP_REMOVED lines=9> */
.L_x_481:
[----:B------:R-:W-:Y:S05]  /*f560*/  BSYNC B1 ;  /* 0x0000000000017941 */ /* 0x000fea0003800000 */
.L_x_480:
        /* <DEDUP_REMOVED lines=9> */
.L_x_483:
[----:B------:R-:W-:Y:S05]  /*f600*/  BSYNC B1 ;  /* 0x0000000000017941 */ /* 0x000fea0003800000 */
.L_x_482:
        /* <DEDUP_REMOVED lines=12> */
.L_x_485:
[----:B------:R-:W-:Y:S05]  /*f6d0*/  BSYNC B1 ;  /* 0x0000000000017941 */ /* 0x000fea0003800000 */
.L_x_484:
        /* <DEDUP_REMOVED lines=12> */
.L_x_487:
[----:B------:R-:W-:Y:S05]  /*f7a0*/  BSYNC B1 ;  /* 0x0000000000017941 */ /* 0x000fea0003800000 */
.L_x_486:
        /* <DEDUP_REMOVED lines=9> */
.L_x_489:
[----:B------:R-:W-:Y:S05]  /*f840*/  BSYNC B1 ;  /* 0x0000000000017941 */ /* 0x000fea0003800000 */
.L_x_488:
        /* <DEDUP_REMOVED lines=9> */
.L_x_491:
[----:B------:R-:W-:Y:S05]  /*f8e0*/  BSYNC B1 ;  /* 0x0000000000017941 */ /* 0x000fea0003800000 */
.L_x_490:
        /* <DEDUP_REMOVED lines=12> */
.L_x_493:
[----:B------:R-:W-:Y:S05]  /*f9b0*/  BSYNC B1 ;  /* 0x0000000000017941 */ /* 0x000fea0003800000 */
.L_x_492:
        /* <DEDUP_REMOVED lines=12> */
.L_x_495:
[----:B------:R-:W-:Y:S05]  /*fa80*/  BSYNC B1 ;  /* 0x0000000000017941 */ /* 0x000fea0003800000 */
.L_x_494:
        /* <DEDUP_REMOVED lines=9> */
.L_x_497:
[----:B------:R-:W-:Y:S05]  /*fb20*/  BSYNC B1 ;  /* 0x0000000000017941 */ /* 0x000fea0003800000 */
.L_x_496:
        /* <DEDUP_REMOVED lines=9> */
.L_x_499:
[----:B------:R-:W-:Y:S05]  /*fbc0*/  BSYNC B1 ;  /* 0x0000000000017941 */ /* 0x000fea0003800000 */
.L_x_498:
        /* <DEDUP_REMOVED lines=12> */
.L_x_501:
[----:B------:R-:W-:Y:S05]  /*fc90*/  BSYNC B1 ;  /* 0x0000000000017941 */ /* 0x000fea0003800000 */
.L_x_500:
        /* <DEDUP_REMOVED lines=12> */
.L_x_503:
[----:B------:R-:W-:Y:S05]  /*fd60*/  BSYNC B1 ;  /* 0x0000000000017941 */ /* 0x000fea0003800000 */
.L_x_502:
        /* <DEDUP_REMOVED lines=9> */
.L_x_505:
[----:B------:R-:W-:Y:S05]  /*fe00*/  BSYNC B1 ;  /* 0x0000000000017941 */ /* 0x000fea0003800000 */
.L_x_504:
        /* <DEDUP_REMOVED lines=9> */
.L_x_507:
[----:B------:R-:W-:Y:S05]  /*fea0*/  BSYNC B1 ;  /* 0x0000000000017941 */ /* 0x000fea0003800000 */
.L_x_506:
        /* <DEDUP_REMOVED lines=12> */
.L_x_509:
[----:B------:R-:W-:Y:S05]  /*ff70*/  BSYNC B1 ;  /* 0x0000000000017941 */ /* 0x000fea0003800000 */
.L_x_508:
        /* <DEDUP_REMOVED lines=12> */
.L_x_511:
[----:B------:R-:W-:Y:S05]  /*10040*/  BSYNC B1 ;  /* 0x0000000000017941 */ /* 0x000fea0003800000 */
.L_x_510:
        /* <DEDUP_REMOVED lines=9> */
.L_x_513:
[----:B------:R-:W-:Y:S05]  /*100e0*/  BSYNC B1 ;  /* 0x0000000000017941 */ /* 0x000fea0003800000 */
.L_x_512:
        /* <DEDUP_REMOVED lines=9> */
.L_x_515:
[----:B------:R-:W-:Y:S05]  /*10180*/  BSYNC B1 ;  /* 0x0000000000017941 */ /* 0x000fea0003800000 */
.L_x_514:
        /* <DEDUP_REMOVED lines=12> */
.L_x_517:
[----:B------:R-:W-:Y:S05]  /*10250*/  BSYNC B1 ;  /* 0x0000000000017941 */ /* 0x000fea0003800000 */
.L_x_516:
        /* <DEDUP_REMOVED lines=12> */
.L_x_519:
[----:B------:R-:W-:Y:S05]  /*10320*/  BSYNC B1 ;  /* 0x0000000000017941 */ /* 0x000fea0003800000 */
.L_x_518:
        /* <DEDUP_REMOVED lines=9> */
.L_x_521:
[----:B------:R-:W-:Y:S05]  /*103c0*/  BSYNC B1 ;  /* 0x0000000000017941 */ /* 0x000fea0003800000 */
.L_x_520:
        /* <DEDUP_REMOVED lines=9> */
.L_x_523:
[----:B------:R-:W-:Y:S05]  /*10460*/  BSYNC B1 ;  /* 0x0000000000017941 */ /* 0x000fea0003800000 */
.L_x_522:
        /* <DEDUP_REMOVED lines=12> */
.L_x_525:
[----:B------:R-:W-:Y:S05]  /*10530*/  BSYNC B1 ;  /* 0x0000000000017941 */ /* 0x000fea0003800000 */
.L_x_524:
        /* <DEDUP_REMOVED lines=12> */
.L_x_527:
[----:B------:R-:W-:Y:S05]  /*10600*/  BSYNC B1 ;  /* 0x0000000000017941 */ /* 0x000fea0003800000 */
.L_x_526:
        /* <DEDUP_REMOVED lines=9> */
.L_x_529:
[----:B------:R-:W-:Y:S05]  /*106a0*/  BSYNC B1 ;  /* 0x0000000000017941 */ /* 0x000fea0003800000 */
.L_x_528:
        /* <DEDUP_REMOVED lines=9> */
.L_x_531:
[----:B------:R-:W-:Y:S05]  /*10740*/  BSYNC B1 ;  /* 0x0000000000017941 */ /* 0x000fea0003800000 */
.L_x_530:
        /* <DEDUP_REMOVED lines=12> */
.L_x_533:
[----:B------:R-:W-:Y:S05]  /*10810*/  BSYNC B1 ;  /* 0x0000000000017941 */ /* 0x000fea0003800000 */
.L_x_532:
        /* <DEDUP_REMOVED lines=12> */
.L_x_535:
[----:B------:R-:W-:Y:S05]  /*108e0*/  BSYNC B1 ;  /* 0x0000000000017941 */ /* 0x000fea0003800000 */
.L_x_534:
        /* <DEDUP_REMOVED lines=9> */
.L_x_537:
[----:B------:R-:W-:Y:S05]  /*10980*/  BSYNC B1 ;  /* 0x0000000000017941 */ /* 0x000fea0003800000 */
.L_x_536:
        /* <DEDUP_REMOVED lines=9> */
.L_x_539:
[----:B------:R-:W-:Y:S05]  /*10a20*/  BSYNC B1 ;  /* 0x0000000000017941 */ /* 0x000fea0003800000 */
.L_x_538:
[----:B-----5:R-:W-:Y:S01]  /*10a30*/  HADD2.F32 R5, -RZ, R3.H0_H0 ;  /* 0x20000003ff057230 */ /* 0x020fe20000004100 */
[----:B------:R-:W-:Y:S01]  /*10a40*/  ISETP.GT.AND P1, PT, R0, 0xf9, P1 ;  /* 0x000000f90000780c */ /* 0x000fe20000f24270 */
[----:B0-----:R-:W-:Y:S01]  /*10a50*/  @P2 IMAD.MOV.U32 R4, RZ, RZ, R160 ;  /* 0x000000ffff042224 */ /* 0x001fe200078e00a0 */
[----:B------:R-:W-:Y:S02]  /*10a60*/  BSSY B1, `(.L_x_540) ;  /* 0x0000009000017945 */ /* 0x000fe40003800000 */
[----:B------:R-:W-:-:S04]  /*10a70*/  FMUL R5, R5, R16 ;  /* 0x0000001005057220 */ /* 0x000fc80000400000 */
[----:B------:R-:W-:-:S05]  /*10a80*/  FFMA R5, R150, R2, R5 ;  /* 0x0000000296057223 */ /* 0x000fca0000000005 */
[----:B------:R-:W-:-:S04]  /*10a90*/  F2FP.F16.F32.PACK_AB R5, RZ, R5 ;  /* 0x00000005ff05723e */ /* 0x000fc800000000ff */
[----:B-1--4-:R-:W-:Y:S01]  /*10aa0*/  PRMT R6, R5, 0x7610, R6 ;  /* 0x0000761005067816 */ /* 0x012fe20000000006 */
[----:B------:R-:W-:-:S05]  /*10ab0*/  @P2 IMAD.MOV.U32 R5, RZ, RZ, R161 ;  /* 0x000000ffff052224 */ /* 0x000fca00078e00a1 */
[----:B------:R0:W-:Y:S01]  /*10ac0*/  @P2 STG.E.U16 desc[UR36][R4.64+0x1f0], R6 ;  /* 0x0001f00604002986 */ /* 0x0001e2000c101524 */
[----:B------:R-:W-:Y:S05]  /*10ad0*/  @!P1 BRA `(.L_x_541) ;  /* 0x0000000000049947 */ /* 0x000fea0003800000 */
[----:B------:R1:W5:Y:S02]  /*10ae0*/  LDG.E.LTC128B.U16 R3, desc[UR36][R12.64+0x1f2] ;  /* 0x0001f2240c037981 */ /* 0x000364000c1e1520 */
.L_x_541:
[----:B------:R-:W-:Y:S05]  /*10af0*/  BSYNC B1 ;  /* 0x0000000000017941 */ /* 0x000fea0003800000 */
.L_x_540:
[----:B------:R-:W-:Y:S05]  /*10b00*/  @!P1 BRA `(.L_x_542) ;  /* 0x0000004c00b09947 */ /* 0x000fea0003800000 */
[----:B-----5:R-:W-:-:S05]  /*10b10*/  HADD2.F32 R3, -RZ, R3.H0_H0 ;  /* 0x20000003ff037230 */ /* 0x020fca0000004100 */
[----:B------:R-:W-:-:S04]  /*10b20*/  FMUL R0, R3, R16 ;  /* 0x0000001003007220 */ /* 0x000fc80000400000 */
[----:B------:R-:W-:-:S05]  /*10b30*/  FFMA R0, R151, R2, R0 ;  /* 0x0000000297007223 */ /* 0x000fca0000000000 */
[----:B------:R-:W-:-:S05]  /*10b40*/  F2FP.F16.F32.PACK_AB R0, RZ, R0 ;  /* 0x00000000ff00723e */ /* 0x000fca00000000ff */
[----:B------:R4:W-:Y:S01]  /*10b50*/  STG.E.U16 desc[UR36][R160.64+0x1f2], R0 ;  /* 0x0001f200a0007986 */ /* 0x0009e2000c101524 */
[----:B------:R-:W-:Y:S05]  /*10b60*/  BRA `(.L_x_542) ;  /* 0x0000004c00987947 */ /* 0x000fea0003800000 */
.L_x_35:
[----:B------:R-:W2:Y:S01]  /*10b70*/  LDL.LU R3, [R1] ;  /* 0x0000000001037983 */ /* 0x000ea20000300800 */
[----:B------:R-:W-:-:S03]  /*10b80*/  ULDC.64 UR4, c[0x0][0x5c0] ;  /* 0x0001700000047ab9 */ /* 0x000fc60000000a00 */
[----:B------:R-:W3:Y:S04]  /*10b90*/  LDL.LU R9, [R1+0x60] ;  /* 0x0000600001097983 */ /* 0x000ee80000300800 */
[----:B------:R-:W4:Y:S04]  /*10ba0*/  LDL.LU R11, [R1+0x8c] ;  /* 0x00008c00010b7983 */ /* 0x000f280000300800 */
[----:B------:R-:W5:Y:S04]  /*10bb0*/  LDL.LU R12, [R1+0x90] ;  /* 0x00009000010c7983 */ /* 0x000f680000300800 */
        /* <DEDUP_REMOVED lines=74> */
[----:B------:R-:W5:Y:S01]  /*11060*/  LDL.LU R161, [R1+0x1cc] ;  /* 0x0001cc0001a17983 */ /* 0x000f620000300800 */
[----:B--2---:R-:W-:-:S03]  /*11070*/  FMUL R3, R3, R2 ;  /* 0x0000000203037220 */ /* 0x004fc60000400000 */
[----:B------:R-:W2:Y:S01]  /*11080*/  LDL.LU R160, [R1+0x1d0] ;  /* 0x0001d00001a07983 */ /* 0x000ea20000300800 */
[----:B------:R-:W-:-:S03]  /*11090*/  LEA R4, P0, R6, UR4, 0x1 ;  /* 0x0000000406047c11 */ /* 0x000fc6000f8008ff */
[----:B------:R-:W2:Y:S04]  /*110a0*/  LDL.LU R159, [R1+0x1d4] ;  /* 0x0001d400019f7983 */ /* 0x000ea80000300800 */
[----:B------:R-:W2:Y:S04]  /*110b0*/  LDL.LU R158, [R1+0x1d8] ;  /* 0x0001d800019e7983 */ /* 0x000ea80000300800 */
[----:B------:R-:W2:Y:S04]  /*110c0*/  LDL.LU R157, [R1+0x1dc] ;  /* 0x0001dc00019d7983 */ /* 0x000ea80000300800 */
[----:B------:R-:W2:Y:S01]  /*110d0*/  LDL.LU R156, [R1+0x1e0] ;  /* 0x0001e000019c7983 */ /* 0x000ea20000300800 */
[----:B------:R-:W-:-:S03]  /*110e0*/  LEA.HI.X R5, R6, UR5, R10, 0x1, P0 ;  /* 0x0000000506057c11 */ /* 0x000fc600080f0c0a */
[----:B------:R-:W2:Y:S01]  /*110f0*/  LDL.LU R155, [R1+0x1e4] ;  /* 0x0001e400019b7983 */ /* 0x000ea20000300800 */
[----:B------:R-:W-:-:S03]  /*11100*/  F2FP.F16.F32.PACK_AB R3, RZ, R3 ;  /* 0x00000003ff03723e */ /* 0x000fc600000000ff */
[----:B------:R-:W2:Y:S04]  /*11110*/  LDL.LU R154, [R1+0x1e8] ;  /* 0x0001e800019a7983 */ /* 0x000ea80000300800 */
[----:B------:R-:W2:Y:S04]  /*11120*/  LDL.LU R23, [R1+0x1ec] ;  /* 0x0001ec0001177983 */ /* 0x000ea80000300800 */
[----:B------:R-:W2:Y:S04]  /*11130*/  LDL.LU R22, [R1+0x1f0] ;  /* 0x0001f00001167983 */ /* 0x000ea80000300800 */
[----:B------:R-:W2:Y:S04]  /*11140*/  LDL.LU R21, [R1+0x1f4] ;  /* 0x0001f40001157983 */ /* 0x000ea80000300800 */
[----:B------:R-:W2:Y:S04]  /*11150*/  LDL.LU R20, [R1+0x1f8] ;  /* 0x0001f80001147983 */ /* 0x000ea80000300800 */
[----:B------:R-:W2:Y:S04]  /*11160*/  LDL.LU R19, [R1+0x1fc] ;  /* 0x0001fc0001137983 */ /* 0x000ea80000300800 */
[----:B------:R-:W3:Y:S04]  /*11170*/  LDL.LU R7, [R1+0x8] ;  /* 0x0000080001077983 */ /* 0x000ee80000300800 */
[----:B------:R-:W4:Y:S04]  /*11180*/  LDL.LU R6, [R1+0xc] ;  /* 0x00000c0001067983 */ /* 0x000f280000300800 */
[----:B------:R0:W-:Y:S04]  /*11190*/  @P1 STG.E.U16 desc[UR36][R4.64], R3 ;  /* 0x0000000304001986 */ /* 0x0001e8000c101524 */
[----:B0-----:R-:W5:Y:S01]  /*111a0*/  LDL.LU R3, [R1+0x4] ;  /* 0x0000040001037983 */ /* 0x001f620000300800 */
[----:B------:R-:W-:Y:S01]  /*111b0*/  ISETP.GT.AND P0, PT, R0, 0x1, P3 ;  /* 0x000000010000780c */ /* 0x000fe20001f04270 */
[----:B------:R-:W-:Y:S01]  /*111c0*/  USHF.L.U32 UR5, UR8, 0x4, URZ ;  /* 0x0000000408057899 */ /* 0x000fe2000800063f */
[----:B------:R-:W-:Y:S01]  /*111d0*/  ISETP.GT.AND P2, PT, R153, 0x8, PT ;  /* 0x000000089900780c */ /* 0x000fe20003f44270 */
[----:B------:R-:W-:Y:S01]  /*111e0*/  USHF.L.U64.HI UR4, UR8, 0x4, UR9 ;  /* 0x0000000408047899 */ /* 0x000fe20008010209 */
[----:B---3--:R-:W-:-:S05]  /*111f0*/  FMUL R7, R7, R2 ;  /* 0x0000000207077220 */ /* 0x008fca0000400000 */
[----:B------:R-:W-:-:S04]  /*11200*/  F2FP.F16.F32.PACK_AB R7, RZ, R7 ;  /* 0x00000007ff07723e */ /* 0x000fc800000000ff */
[----:B------:R-:W-:Y:S01]  /*11210*/  PRMT R8, R7, 0x7610, R8 ;  /* 0x0000761007087816 */ /* 0x000fe20000000008 */
[----:B-----5:R-:W-:-:S05]  /*11220*/  FMUL R3, R3, R2 ;  /* 0x0000000203037220 */ /* 0x020fca0000400000 */
[----:B------:R-:W-:-:S05]  /*11230*/  F2FP.F16.F32.PACK_AB R3, RZ, R3 ;  /* 0x00000003ff03723e */ /* 0x000fca00000000ff */
[----:B------:R4:W-:Y:S01]  /*11240*/  @P0 STG.E.U16 desc[UR36][R4.64+0x2], R3 ;  /* 0x0000020304000986 */ /* 0x0009e2000c101524 */
[----:B------:R-:W-:Y:S01]  /*11250*/  ISETP.GT.AND P0, PT, R0, RZ, P2 ;  /* 0x000000ff0000720c */ /* 0x000fe20001704270 */
[----:B----4-:R-:W-:Y:S01]  /*11260*/  FMUL R3, R6, R2 ;  /* 0x0000000206037220 */ /* 0x010fe20000400000 */
[----:B------:R-:W-:-:S04]  /*11270*/  IADD3 R6, P1, R4, UR5, RZ ;  /* 0x0000000504067c10 */ /* 0x000fc8000ff3e0ff */
[----:B------:R-:W-:Y:S02]  /*11280*/  IADD3.X R7, R5, UR4, RZ, P1, !PT ;  /* 0x0000000405077c10 */ /* 0x000fe40008ffe4ff */
[----:B------:R-:W-:-:S05]  /*11290*/  F2FP.F16.F32.PACK_AB R3, RZ, R3 ;  /* 0x00000003ff03723e */ /* 0x000fca00000000ff */
[----:B------:R0:W-:Y:S01]  /*112a0*/  @P0 STG.E.U16 desc[UR36][R6.64], R8 ;  /* 0x0000000806000986 */ /* 0x0001e2000c101524 */
[----:B------:R-:W-:-:S03]  /*112b0*/  ISETP.GT.AND P0, PT, R0, 0x1, P2 ;  /* 0x000000010000780c */ /* 0x000fc60001704270 */
[----:B0-----:R-:W3:Y:S10]  /*112c0*/  LDL.LU R8, [R1+0x50] ;  /* 0x0000500001087983 */ /* 0x001ef40000300800 */
[----:B------:R0:W-:Y:S04]  /*112d0*/  @P0 STG.E.U16 desc[UR36][R6.64+0x2], R3 ;  /* 0x0000020306000986 */ /* 0x0001e8000c101524 */
[----:B0-----:R-:W4:Y:S01]  /*112e0*/  LDL.LU R3, [R1+0x10] ;  /* 0x0000100001037983 */ /* 0x001f220000300800 */
[----:B------:R-:W-:Y:S01]  /*112f0*/  ISETP.GT.AND P0, PT, R0, 0x8, P3 ;  /* 0x000000080000780c */ /* 0x000fe20001f04270 */
[----:B----4-:R-:W-:-:S05]  /*11300*/  FMUL R3, R3, R2 ;  /* 0x0000000203037220 */ /* 0x010fca0000400000 */
[----:B------:R-:W-:-:S07]  /*11310*/  F2FP.F16.F32.PACK_AB R3, RZ, R3 ;  /* 0x00000003ff03723e */ /* 0x000fce00000000ff */
        /* <DEDUP_REMOVED lines=73> */
[----:B---3--:R-:W-:-:S05]  /*117b0*/  FMUL R8, R8, R2 ;  /* 0x0000000208087220 */ /* 0x008fca0000400000 */
[----:B------:R-:W-:Y:S01]  /*117c0*/  F2FP.F16.F32.PACK_AB R8, RZ, R8 ;  /* 0x00000008ff08723e */ /* 0x000fe200000000ff */
[----:B----4-:R-:W-:-:S05]  /*117d0*/  FMUL R3, R3, R2 ;  /* 0x0000000203037220 */ /* 0x010fca0000400000 */
[----:B------:R-:W-:-:S05]  /*117e0*/  F2FP.F16.F32.PACK_AB R3, RZ, R3 ;  /* 0x00000003ff03723e */ /* 0x000fca00000000ff */
[----:B------:R0:W-:Y:S01]  /*117f0*/  @P0 STG.E.U16 desc[UR36][R6.64+0x42], R3 ;  /* 0x0000420306000986 */ /* 0x0001e2000c101524 */
[----:B------:R-:W-:-:S03]  /*11800*/  ISETP.GT.AND P0, PT, R0, 0x28, P3 ;  /* 0x000000280000780c */ /* 0x000fc60001f04270 */
[----:B0-----:R-:W3:Y:S01]  /*11810*/  LDL.LU R3, [R1+0x54] ;  /* 0x0000540001037983 */ /* 0x001ee20000300800 */
[----:B------:R-:W-:-:S09]  /*11820*/  ISETP.GT.AND P1, PT, R0, 0x29, P3 ;  /* 0x000000290000780c */ /* 0x000fd20001f24270 */
[----:B------:R0:W-:Y:S04]  /*11830*/  @P0 STG.E.U16 desc[UR36][R4.64+0x50], R8 ;  /* 0x0000500804000986 */ /* 0x0001e8000c101524 */
[----:B0-----:R-:W4:Y:S01]  /*11840*/  LDL.LU R8, [R1+0x58] ;  /* 0x0000580001087983 */ /* 0x001f220000300800 */
[----:B---3--:R-:W-:-:S05]  /*11850*/  FMUL R3, R3, R2 ;  /* 0x0000000203037220 */ /* 0x008fca0000400000 */
[----:B------:R-:W-:-:S05]  /*11860*/  F2FP.F16.F32.PACK_AB R3, RZ, R3 ;  /* 0x00000003ff03723e */ /* 0x000fca00000000ff */
[----:B------:R0:W-:Y:S01]  /*11870*/  @P1 STG.E.U16 desc[UR36][R4.64+0x52], R3 ;  /* 0x0000520304001986 */ /* 0x0001e2000c101524 */
[----:B----4-:R-:W-:-:S05]  /*11880*/  FMUL R8, R8, R2 ;  /* 0x0000000208087220 */ /* 0x010fca0000400000 */
[----:B------:R-:W-:Y:S01]  /*11890*/  F2FP.F16.F32.PACK_AB R8, RZ, R8 ;  /* 0x00000008ff08723e */ /* 0x000fe200000000ff */
[----:B0-----:R-:W3:Y:S03]  /*118a0*/  LDL.LU R3, [R1+0x5c] ;  /* 0x00005c0001037983 */ /* 0x001ee60000300800 */
[----:B------:R-:W-:Y:S02]  /*118b0*/  PRMT R10, R8, 0x7610, R10 ;  /* 0x00007610080a7816 */ /* 0x000fe4000000000a */
[----:B------:R-:W4:Y:S01]  /*118c0*/  LDL.LU R8, [R1+0x64] ;  /* 0x0000640001087983 */ /* 0x000f220000300800 */
[C---:B------:R-:W-:Y:S02]  /*118d0*/  ISETP.GT.AND P1, PT, R0.reuse, 0x28, P2 ;  /* 0x000000280000780c */ /* 0x040fe40001724270 */
[C---:B------:R-:W-:Y:S02]  /*118e0*/  ISETP.GT.AND P4, PT, R0.reuse, 0x29, P2 ;  /* 0x000000290000780c */ /* 0x040fe40001784270 */
[C---:B------:R-:W-:Y:S01]  /*118f0*/  ISETP.GT.AND P5, PT, R0.reuse, 0x30, P3 ;  /* 0x000000300000780c */ /* 0x040fe20001fa4270 */
[----:B------:R-:W-:Y:S01]  /*11900*/  FMUL R9, R9, R2 ;  /* 0x0000000209097220 */ /* 0x000fe20000400000 */
[----:B------:R-:W-:-:S04]  /*11910*/  ISETP.GT.AND P0, PT, R0, 0x31, P3 ;  /* 0x000000310000780c */ /* 0x000fc80001f04270 */
[----:B------:R-:W-:-:S03]  /*11920*/  F2FP.F16.F32.PACK_AB R9, RZ, R9 ;  /* 0x00000009ff09723e */ /* 0x000fc600000000ff */
[----:B------:R0:W-:Y:S04]  /*11930*/  @P1 STG.E.U16 desc[UR36][R6.64+0x50], R10 ;  /* 0x0000500a06001986 */ /* 0x0001e8000c101524 */
[----:B0-----:R-:W5:Y:S01]  /*11940*/  LDL.LU R10, [R1+0x74] ;  /* 0x00007400010a7983 */ /* 0x001f620000300800 */
[----:B---3--:R-:W-:-:S05]  /*11950*/  FMUL R3, R3, R2 ;  /* 0x0000000203037220 */ /* 0x008fca0000400000 */
[----:B------:R-:W-:Y:S01]  /*11960*/  F2FP.F16.F32.PACK_AB R3, RZ, R3 ;  /* 0x00000003ff03723e */ /* 0x000fe200000000ff */
[----:B----4-:R-:W-:-:S04]  /*11970*/  FMUL R8, R8, R2 ;  /* 0x0000000208087220 */ /* 0x010fc80000400000 */
[----:B------:R0:W-:Y:S04]  /*11980*/  @P4 STG.E.U16 desc[UR36][R6.64+0x52], R3 ;  /* 0x0000520306004986 */ /* 0x0001e8000c101524 */
[----:B------:R1:W-:Y:S01]  /*11990*/  @P5 STG.E.U16 desc[UR36][R4.64+0x60], R9 ;  /* 0x0000600904005986 */ /* 0x0003e2000c101524 */
[----:B0-----:R-:W-:-:S03]  /*119a0*/  F2FP.F16.F32.PACK_AB R3, RZ, R8 ;  /* 0x00000008ff03723e */ /* 0x001fc600000000ff */
[----:B------:R-:W3:Y:S01]  /*119b0*/  LDL.LU R8, [R1+0x68] ;  /* 0x0000680001087983 */ /* 0x000ee20000300800 */
[----:B-1----:R-:W-:-:S03]  /*119c0*/  PRMT R9, R3, 0x7610, R9 ;  /* 0x0000761003097816 */ /* 0x002fc60000000009 */
[----:B------:R-:W4:Y:S04]  /*119d0*/  LDL.LU R3, [R1+0x6c] ;  /* 0x00006c0001037983 */ /* 0x000f280000300800 */
[----:B------:R0:W-:Y:S04]  /*119e0*/  @P0 STG.E.U16 desc[UR36][R4.64+0x62], R9 ;  /* 0x0000620904000986 */ /* 0x0001e8000c101524 */
[----:B0-----:R-:W2:Y:S01]  /*119f0*/  LDL.LU R9, [R1+0x70] ;  /* 0x0000700001097983 */ /* 0x001ea20000300800 */
[----:B------:R-:W-:Y:S01]  /*11a00*/  ISETP.GT.AND P1, PT, R0, 0x30, P2 ;  /* 0x000000300000780c */ /* 0x000fe20001724270 */
[----:B---3--:R-:W-:-:S05]  /*11a10*/  FMUL R8, R8, R2 ;  /* 0x0000000208087220 */ /* 0x008fca0000400000 */
[----:B------:R-:W-:-:S07]  /*11a20*/  F2FP.F16.F32.PACK_AB R8, RZ, R8 ;  /* 0x00000008ff08723e */ /* 0x000fce00000000ff */
[----:B------:R0:W-:Y:S01]  /*11a30*/  @P1 STG.E.U16 desc[UR36][R6.64+0x60], R8 ;  /* 0x0000600806001986 */ /* 0x0001e2000c101524 */
[----:B--2---:R-:W-:-:S05]  /*11a40*/  FMUL R9, R9, R2 ;  /* 0x0000000209097220 */ /* 0x004fca0000400000 */
[----:B0-----:R-:W-:-:S04]  /*11a50*/  F2FP.F16.F32.PACK_AB R8, RZ, R9 ;  /* 0x00000009ff08723e */ /* 0x001fc800000000ff */
[----:B------:R-:W-:Y:S02]  /*11a60*/  PRMT R9, R8, 0x7610, R9 ;  /* 0x0000761008097816 */ /* 0x000fe40000000009 */
[----:B------:R-:W2:Y:S01]  /*11a70*/  LDL.LU R8, [R1+0x78] ;  /* 0x0000780001087983 */ /* 0x000ea20000300800 */
[C---:B------:R-:W-:Y:S01]  /*11a80*/  ISETP.GT.AND P4, PT, R0.reuse, 0x31, P2 ;  /* 0x000000310000780c */ /* 0x040fe20001784270 */
[-C--:B----4-:R-:W-:Y:S01]  /*11a90*/  FMUL R3, R3, R2.reuse ;  /* 0x0000000203037220 */ /* 0x090fe20000400000 */
[----:B------:R-:W-:Y:S01]  /*11aa0*/  ISETP.GT.AND P5, PT, R0, 0x38, P3 ;  /* 0x000000380000780c */ /* 0x000fe20001fa4270 */
[----:B-----5:R-:W-:-:S03]  /*11ab0*/  FMUL R10, R10, R2 ;  /* 0x000000020a0a7220 */ /* 0x020fc60000400000 */
[----:B------:R-:W-:Y:S02]  /*11ac0*/  F2FP.F16.F32.PACK_AB R3, RZ, R3 ;  /* 0x00000003ff03723e */ /* 0x000fe400000000ff */
[----:B------:R-:W-:-:S05]  /*11ad0*/  ISETP.GT.AND P6, PT, R0, 0x39, P3 ;  /* 0x000000390000780c */ /* 0x000fca0001fc4270 */
[----:B------:R0:W-:Y:S04]  /*11ae0*/  @P4 STG.E.U16 desc[UR36][R6.64+0x62], R3 ;  /* 0x0000620306004986 */ /* 0x0001e8000c101524 */
[----:B------:R1:W-:Y:S01]  /*11af0*/  @P5 STG.E.U16 desc[UR36][R4.64+0x70], R9 ;  /* 0x0000700904005986 */ /* 0x0003e2000c101524 */
[----:B0-----:R-:W-:-:S04]  /*11b00*/  F2FP.F16.F32.PACK_AB R3, RZ, R10 ;  /* 0x0000000aff03723e */ /* 0x001fc800000000ff */
[----:B------:R-:W-:Y:S01]  /*11b10*/  PRMT R10, R3, 0x7610, R10 ;  /* 0x00007610030a7816 */ /* 0x000fe2000000000a */
[----:B-1----:R-:W3:Y:S04]  /*11b20*/  LDL.LU R9, [R1+0x80] ;  /* 0x0000800001097983 */ /* 0x002ee80000300800 */
[----:B------:R0:W-:Y:S01]  /*11b30*/  @P6 STG.E.U16 desc[UR36][R4.64+0x72], R10 ;  /* 0x0000720a04006986 */ /* 0x0001e2000c101524 */
[----:B--2---:R-:W-:-:S05]  /*11b40*/  FMUL R8, R8, R2 ;  /* 0x0000000208087220 */ /* 0x004fca0000400000 */
[----:B------:R-:W-:Y:S02]  /*11b50*/  F2FP.F16.F32.PACK_AB R3, RZ, R8 ;  /* 0x00000008ff03723e */ /* 0x000fe400000000ff */
[----:B------:R-:W2:Y:S02]  /*11b60*/  LDL.LU R8, [R1+0x7c] ;  /* 0x00007c0001087983 */ /* 0x000ea40000300800 */
[----:B0-----:R-:W-:Y:S02]  /*11b70*/  PRMT R10, R3, 0x7610, R10 ;  /* 0x00007610030a7816 */ /* 0x001fe4000000000a */
[----:B------:R-:W4:Y:S01]  /*11b80*/  LDL.LU R3, [R1+0x84] ;  /* 0x0000840001037983 */ /* 0x000f220000300800 */
[C---:B------:R-:W-:Y:S02]  /*11b90*/  ISETP.GT.AND P0, PT, R0.reuse, 0x38, P2 ;  /* 0x000000380000780c */ /* 0x040fe40001704270 */
[C---:B------:R-:W-:Y:S02]  /*11ba0*/  ISETP.GT.AND P1, PT, R0.reuse, 0x39, P2 ;  /* 0x000000390000780c */ /* 0x040fe40001724270 */
[----:B------:R-:W-:-:S02]  /*11bb0*/  ISETP.GT.AND P4, PT, R0, 0x40, P3 ;  /* 0x000000400000780c */ /* 0x000fc40001f84270 */
[----:B------:R-:W-:-:S07]  /*11bc0*/  ISETP.GT.AND P5, PT, R0, 0x41, P3 ;  /* 0x000000410000780c */ /* 0x000fce0001fa4270 */
[----:B------:R0:W-:Y:S01]  /*11bd0*/  @P0 STG.E.U16 desc[UR36][R6.64+0x70], R10 ;  /* 0x0000700a06000986 */ /* 0x0001e2000c101524 */
[----:B---3--:R-:W-:-:S05]  /*11be0*/  FMUL R9, R9, R2 ;  /* 0x0000000209097220 */ /* 0x008fca0000400000 */
[----:B------:R-:W-:Y:S01]  /*11bf0*/  F2FP.F16.F32.PACK_AB R9, RZ, R9 ;  /* 0x00000009ff09723e */ /* 0x000fe200000000ff */
[-C--:B--2---:R-:W-:Y:S01]  /*11c00*/  FMUL R8, R8, R2.reuse ;  /* 0x0000000208087220 */ /* 0x084fe20000400000 */
[----:B----4-:R-:W-:-:S04]  /*11c10*/  FMUL R3, R3, R2 ;  /* 0x0000000203037220 */ /* 0x010fc80000400000 */
[----:B------:R-:W-:-:S04]  /*11c20*/  F2FP.F16.F32.PACK_AB R8, RZ, R8 ;  /* 0x00000008ff08723e */ /* 0x000fc800000000ff */
[----:B0-----:R-:W-:Y:S02]  /*11c30*/  PRMT R10, R8, 0x7610, R10 ;  /* 0x00007610080a7816 */ /* 0x001fe4000000000a */
[----:B------:R-:W-:Y:S01]  /*11c40*/  F2FP.F16.F32.PACK_AB R3, RZ, R3 ;  /* 0x00000003ff03723e */ /* 0x000fe200000000ff */
[----:B------:R-:W2:Y:S04]  /*11c50*/  LDL.LU R8, [R1+0x88] ;  /* 0x0000880001087983 */ /* 0x000ea80000300800 */
[----:B------:R-:W-:Y:S04]  /*11c60*/  @P1 STG.E.U16 desc[UR36][R6.64+0x72], R10 ;  /* 0x0000720a06001986 */ /* 0x000fe8000c101524 */
[----:B------:R0:W-:Y:S04]  /*11c70*/  @P4 STG.E.U16 desc[UR36][R4.64+0x80], R9 ;  /* 0x0000800904004986 */ /* 0x0001e8000c101524 */
[----:B------:R1:W-:Y:S04]  /*11c80*/  @P5 STG.E.U16 desc[UR36][R4.64+0x82], R3 ;  /* 0x0000820304005986 */ /* 0x0003e8000c101524 */
[----:B0-----:R-:W3:Y:S04]  /*11c90*/  LDL.LU R9, [R1+0x94] ;  /* 0x0000940001097983 */ /* 0x001ee80000300800 */
[----:B-1----:R-:W4:Y:S01]  /*11ca0*/  LDL.LU R3, [R1+0x98] ;  /* 0x0000980001037983 */ /* 0x002f220000300800 */
[----:B------:R-:W-:Y:S01]  /*11cb0*/  ISETP.GT.AND P0, PT, R0, 0x40, P2 ;  /* 0x000000400000780c */ /* 0x000fe20001704270 */
[----:B--2---:R-:W-:-:S05]  /*11cc0*/  FMUL R8, R8, R2 ;  /* 0x0000000208087220 */ /* 0x004fca0000400000 */
[----:B------:R-:W-:-:S07]  /*11cd0*/  F2FP.F16.F32.PACK_AB R8, RZ, R8 ;  /* 0x00000008ff08723e */ /* 0x000fce00000000ff */
[----:B------:R0:W-:Y:S01]  /*11ce0*/  @P0 STG.E.U16 desc[UR36][R6.64+0x80], R8 ;  /* 0x0000800806000986 */ /* 0x0001e2000c101524 */
[----:B----4-:R-:W-:-:S05]  /*11cf0*/  FMUL R3, R3, R2 ;  /* 0x0000000203037220 */ /* 0x010fca0000400000 */
[----:B0-----:R-:W-:Y:S02]  /*11d00*/  F2FP.F16.F32.PACK_AB R8, RZ, R3 ;  /* 0x00000003ff08723e */ /* 0x001fe400000000ff */
[----:B------:R-:W2:Y:S02]  /*11d10*/  LDL.LU R3, [R1+0x9c] ;  /* 0x00009c0001037983 */ /* 0x000ea40000300800 */
[----:B------:R-:W-:Y:S02]  /*11d20*/  PRMT R13, R8, 0x7610, R13 ;  /* 0x00007610080d7816 */ /* 0x000fe4000000000d */
[----:B------:R-:W4:Y:S01]  /*11d30*/  LDL.LU R8, [R1+0xa0] ;  /* 0x0000a00001087983 */ /* 0x000f220000300800 */
[C---:B------:R-:W-:Y:S01]  /*11d40*/  ISETP.GT.AND P1, PT, R0.reuse, 0x41, P2 ;  /* 0x000000410000780c */ /* 0x040fe20001724270 */
[-C--:B---3--:R-:W-:Y:S01]  /*11d50*/  FMUL R9, R9, R2.reuse ;  /* 0x0000000209097220 */ /* 0x088fe20000400000 */
[-C--:B------:R-:W-:Y:S01]  /*11d60*/  FMUL R11, R11, R2.reuse ;  /* 0x000000020b0b7220 */ /* 0x080fe20000400000 */
[----:B------:R-:W-:Y:S01]  /*11d70*/  ISETP.GT.AND P4, PT, R0, 0x48, P3 ;  /* 0x000000480000780c */ /* 0x000fe20001f84270 */
[----:B------:R-:W-:-:S02]  /*11d80*/  FMUL R12, R12, R2 ;  /* 0x000000020c0c7220 */ /* 0x000fc40000400000 */
[----:B------:R-:W-:Y:S02]  /*11d90*/  F2FP.F16.F32.PACK_AB R9, RZ, R9 ;  /* 0x00000009ff09723e */ /* 0x000fe400000000ff */
[----:B------:R-:W-:Y:S02]  /*11da0*/  F2FP.F16.F32.PACK_AB R11, RZ, R11 ;  /* 0x0000000bff0b723e */ /* 0x000fe400000000ff */
[----:B------:R-:W-:Y:S02]  /*11db0*/  F2FP.F16.F32.PACK_AB R10, RZ, R12 ;  /* 0x0000000cff0a723e */ /* 0x000fe400000000ff */
[----:B------:R-:W-:Y:S02]  /*11dc0*/  PRMT R12, R9, 0x7610, R12 ;  /* 0x00007610090c7816 */ /* 0x000fe4000000000c */
[C---:B------:R-:W-:Y:S01]  /*11dd0*/  ISETP.GT.AND P5, PT, R0.reuse, 0x49, P3 ;  /* 0x000000490000780c */ /* 0x040fe20001fa4270 */
[----:B------:R-:W-:Y:S01]  /*11de0*/  @P1 STG.E.U16 desc[UR36][R6.64+0x82], R11 ;  /* 0x0000820b06001986 */ /* 0x000fe2000c101524 */
[----:B------:R-:W-:-:S02]  /*11df0*/  ISETP.GT.AND P0, PT, R0, 0x48, P2 ;  /* 0x000000480000780c */ /* 0x000fc40001704270 */
[C---:B------:R-:W-:Y:S01]  /*11e00*/  ISETP.GT.AND P1, PT, R0.reuse, 0x49, P2 ;  /* 0x000000490000780c */ /* 0x040fe20001724270 */
[----:B------:R0:W-:Y:S01]  /*11e10*/  @P4 STG.E.U16 desc[UR36][R4.64+0x90], R10 ;  /* 0x0000900a04004986 */ /* 0x0001e2000c101524 */
[----:B------:R-:W-:-:S07]  /*11e20*/  ISETP.GT.AND P4, PT, R0, 0x50, P3 ;  /* 0x000000500000780c */ /* 0x000fce0001f84270 */
[----:B------:R1:W-:Y:S01]  /*11e30*/  @P5 STG.E.U16 desc[UR36][R4.64+0x92], R12 ;  /* 0x0000920c04005986 */ /* 0x0003e2000c101524 */
[----:B------:R-:W-:-:S03]  /*11e40*/  ISETP.GT.AND P5, PT, R0, 0x51, P3 ;  /* 0x000000510000780c */ /* 0x000fc60001fa4270 */
[----:B------:R3:W-:Y:S01]  /*11e50*/  @P0 STG.E.U16 desc[UR36][R6.64+0x90], R13 ;  /* 0x0000900d06000986 */ /* 0x0007e2000c101524 */
[C---:B------:R-:W-:Y:S02]  /*11e60*/  ISETP.GT.AND P0, PT, R0.reuse, 0x51, P2 ;  /* 0x000000510000780c */ /* 0x040fe40001704270 */
[----:B------:R-:W-:Y:S01]  /*11e70*/  ISETP.GT.AND P6, PT, R0, 0x71, P3 ;  /* 0x000000710000780c */ /* 0x000fe20001fc4270 */
[----:B--2---:R-:W-:-:S05]  /*11e80*/  FMUL R3, R3, R2 ;  /* 0x0000000203037220 */ /* 0x004fca0000400000 */
[----:B------:R-:W-:Y:S01]  /*11e90*/  F2FP.F16.F32.PACK_AB R9, RZ, R3 ;  /* 0x00000003ff09723e */ /* 0x000fe200000000ff */
[-C--:B----4-:R-:W-:Y:S01]  /*11ea0*/  FMUL R3, R8, R2.reuse ;  /* 0x0000000208037220 */ /* 0x090fe20000400000 */
[----:B------:R-:W-:-:S04]  /*11eb0*/  FMUL R8, R235, R2 ;  /* 0x00000002eb087220 */ /* 0x000fc80000400000 */
[----:B------:R-:W-:Y:S02]  /*11ec0*/  F2FP.F16.F32.PACK_AB R3, RZ, R3 ;  /* 0x00000003ff03723e */ /* 0x000fe400000000ff */
[----:B0-----:R-:W-:Y:S02]  /*11ed0*/  PRMT R10, R9, 0x7610, R10 ;  /* 0x00007610090a7816 */ /* 0x001fe4000000000a */
[----:B------:R-:W-:Y:S01]  /*11ee0*/  PRMT R11, R3, 0x7610, R11 ;  /* 0x00007610030b7816 */ /* 0x000fe2000000000b */
[----:B------:R-:W-:Y:S01]  /*11ef0*/  FMUL R3, R233, R2 ;  /* 0x00000002e9037220 */ /* 0x000fe20000400000 */
[----:B------:R-:W-:Y:S01]  /*11f00*/  F2FP.F16.F32.PACK_AB R8, RZ, R8 ;  /* 0x00000008ff08723e */ /* 0x000fe200000000ff */
[----:B------:R-:W-:Y:S01]  /*11f10*/  FMUL R9, R234, R2 ;  /* 0x00000002ea097220 */ /* 0x000fe20000400000 */
[----:B------:R0:W-:Y:S02]  /*11f20*/  @P1 STG.E.U16 desc[UR36][R6.64+0x92], R10 ;  /* 0x0000920a06001986 */ /* 0x0001e4000c101524 */
[----:B-1----:R-:W-:-:S02]  /*11f30*/  PRMT R12, R8, 0x7610, R12 ;  /* 0x00007610080c7816 */ /* 0x002fc4000000000c */
[----:B------:R-:W-:Y:S01]  /*11f40*/  F2FP.F16.F32.PACK_AB R8, RZ, R3 ;  /* 0x00000003ff08723e */ /* 0x000fe200000000ff */
[-C--:B------:R-:W-:Y:S01]  /*11f50*/  FMUL R3, R232, R2.reuse ;  /* 0x00000002e8037220 */ /* 0x080fe20000400000 */
[C---:B------:R-:W-:Y:S02]  /*11f60*/  ISETP.GT.AND P1, PT, R0.reuse, 0x50, P2 ;  /* 0x000000500000780c */ /* 0x040fe40001724270 */
[----:B------:R-:W-:Y:S01]  /*11f70*/  F2FP.F16.F32.PACK_AB R9, RZ, R9 ;  /* 0x00000009ff09723e */ /* 0x000fe200000000ff */
[----:B------:R1:W-:Y:S01]  /*11f80*/  @P4 STG.E.U16 desc[UR36][R4.64+0xa0], R11 ;  /* 0x0000a00b04004986 */ /* 0x0003e2000c101524 */
[----:B------:R-:W-:Y:S02]  /*11f90*/  ISETP.GT.AND P4, PT, R0, 0x58, P3 ;  /* 0x000000580000780c */ /* 0x000fe40001f84270 */
[----:B---3--:R-:W-:Y:S02]  /*11fa0*/  PRMT R13, R9, 0x7610, R13 ;  /* 0x00007610090d7816 */ /* 0x008fe4000000000d */
[----:B------:R-:W-:Y:S01]  /*11fb0*/  F2FP.F16.F32.PACK_AB R9, RZ, R3 ;  /* 0x00000003ff09723e */ /* 0x000fe200000000ff */
[-C--:B------:R-:W-:Y:S01]  /*11fc0*/  FMUL R3, R230, R2.reuse ;  /* 0x00000002e6037220 */ /* 0x080fe20000400000 */
[----:B------:R-:W-:Y:S01]  /*11fd0*/  PRMT R14, R8, 0x7610, R14 ;  /* 0x00007610080e7816 */ /* 0x000fe2000000000e */
[----:B------:R-:W-:Y:S01]  /*11fe0*/  FMUL R8, R231, R2 ;  /* 0x00000002e7087220 */ /* 0x000fe20000400000 */
[----:B------:R2:W-:Y:S01]  /*11ff0*/  @P5 STG.E.U16 desc[UR36][R4.64+0xa2], R12 ;  /* 0x0000a20c04005986 */ /* 0x0005e2000c101524 */
[----:B------:R-:W-:-:S02]  /*12000*/  ISETP.GT.AND P5, PT, R0, 0x59, P3 ;  /* 0x000000590000780c */ /* 0x000fc40001fa4270 */
[----:B------:R-:W-:Y:S01]  /*12010*/  F2FP.F16.F32.PACK_AB R3, RZ, R3 ;  /* 0x00000003ff03723e */ /* 0x000fe200000000ff */
[----:B------:R-:W-:Y:S01]  /*12020*/  @P1 STG.E.U16 desc[UR36][R6.64+0xa0], R13 ;  /* 0x0000a00d06001986 */ /* 0x000fe2000c101524 */
[----:B0-----:R-:W-:Y:S01]  /*12030*/  F2FP.F16.F32.PACK_AB R10, RZ, R8 ;  /* 0x00000008ff0a723e */ /* 0x001fe200000000ff */
[-C--:B------:R-:W-:Y:S01]  /*12040*/  FMUL R8, R229, R2.reuse ;  /* 0x00000002e5087220 */ /* 0x080fe20000400000 */
[----:B-1----:R-:W-:Y:S01]  /*12050*/  PRMT R11, R3, 0x7610, R11 ;  /* 0x00007610030b7816 */ /* 0x002fe2000000000b */
[----:B------:R-:W-:Y:S01]  /*12060*/  @P0 STG.E.U16 desc[UR36][R6.64+0xa2], R14 ;  /* 0x0000a20e06000986 */ /* 0x000fe2000c101524 */
[----:B------:R-:W-:Y:S01]  /*12070*/  ISETP.GT.AND P0, PT, R0, 0x58, P2 ;  /* 0x000000580000780c */ /* 0x000fe20001704270 */
[----:B------:R-:W-:Y:S01]  /*12080*/  FMUL R3, R228, R2 ;  /* 0x00000002e4037220 */ /* 0x000fe20000400000 */
[C---:B------:R-:W-:Y:S01]  /*12090*/  ISETP.GT.AND P1, PT, R0.reuse, 0x59, P2 ;  /* 0x000000590000780c */ /* 0x040fe20001724270 */
[----:B------:R0:W-:Y:S01]  /*120a0*/  @P4 STG.E.U16 desc[UR36][R4.64+0xb0], R9 ;  /* 0x0000b00904004986 */ /* 0x0001e2000c101524 */
[----:B------:R-:W-:-:S02]  /*120b0*/  ISETP.GT.AND P4, PT, R0, 0x60, P3 ;  /* 0x000000600000780c */ /* 0x000fc40001f84270 */
[----:B------:R-:W-:Y:S01]  /*120c0*/  F2FP.F16.F32.PACK_AB R8, RZ, R8 ;  /* 0x00000008ff08723e */ /* 0x000fe200000000ff */
[----:B------:R1:W-:Y:S03]  /*120d0*/  @P5 STG.E.U16 desc[UR36][R4.64+0xb2], R10 ;  /* 0x0000b20a04005986 */ /* 0x0003e6000c101524 */
[----:B--2---:R-:W-:Y:S02]  /*120e0*/  PRMT R12, R8, 0x7610, R12 ;  /* 0x00007610080c7816 */ /* 0x004fe4000000000c */
[----:B0-----:R-:W-:Y:S01]  /*120f0*/  F2FP.F16.F32.PACK_AB R9, RZ, R3 ;  /* 0x00000003ff09723e */ /* 0x001fe200000000ff */
[-C--:B------:R-:W-:Y:S01]  /*12100*/  FMUL R3, R227, R2.reuse ;  /* 0x00000002e3037220 */ /* 0x080fe20000400000 */
[-C--:B------:R-:W-:Y:S02]  /*12110*/  FMUL R8, R226, R2.reuse ;  /* 0x00000002e2087220 */ /* 0x080fe40000400000 */
[----:B-1----:R-:W-:Y:S01]  /*12120*/  PRMT R10, R9, 0x7610, R10 ;  /* 0x00007610090a7816 */ /* 0x002fe2000000000a */
[----:B------:R0:W-:Y:S01]  /*12130*/  @P0 STG.E.U16 desc[UR36][R6.64+0xb0], R11 ;  /* 0x0000b00b06000986 */ /* 0x0001e2000c101524 */
[----:B------:R-:W-:Y:S01]  /*12140*/  F2FP.F16.F32.PACK_AB R3, RZ, R3 ;  /* 0x00000003ff03723e */ /* 0x000fe200000000ff */
[----:B------:R-:W-:Y:S01]  /*12150*/  FMUL R9, R225, R2 ;  /* 0x00000002e1097220 */ /* 0x000fe20000400000 */
[C---:B------:R-:W-:Y:S01]  /*12160*/  ISETP.GT.AND P5, PT, R0.reuse, 0x61, P3 ;  /* 0x000000610000780c */ /* 0x040fe20001fa4270 */
[----:B------:R1:W-:Y:S01]  /*12170*/  @P1 STG.E.U16 desc[UR36][R6.64+0xb2], R12 ;  /* 0x0000b20c06001986 */ /* 0x0003e2000c101524 */
[----:B------:R-:W-:-:S03]  /*12180*/  ISETP.GT.AND P1, PT, R0, 0x60, P2 ;  /* 0x000000600000780c */ /* 0x000fc60001724270 */
[----:B------:R-:W-:Y:S01]  /*12190*/  @P4 STG.E.U16 desc[UR36][R4.64+0xc0], R10 ;  /* 0x0000c00a04004986 */ /* 0x000fe2000c101524 */
[----:B------:R-:W-:Y:S02]  /*121a0*/  ISETP.GT.AND P4, PT, R0, 0x61, P2 ;  /* 0x000000610000780c */ /* 0x000fe40001784270 */
[----:B------:R-:W-:Y:S02]  /*121b0*/  F2FP.F16.F32.PACK_AB R8, RZ, R8 ;  /* 0x00000008ff08723e */ /* 0x000fe400000000ff */
[----:B0-----:R-:W-:Y:S01]  /*121c0*/  PRMT R11, R3, 0x7610, R11 ;  /* 0x00007610030b7816 */ /* 0x001fe2000000000b */
[-C--:B------:R-:W-:Y:S01]  /*121d0*/  FMUL R3, R224, R2.reuse ;  /* 0x00000002e0037220 */ /* 0x080fe20000400000 */
[----:B------:R-:W-:Y:S02]  /*121e0*/  F2FP.F16.F32.PACK_AB R9, RZ, R9 ;  /* 0x00000009ff09723e */ /* 0x000fe400000000ff */
[----:B-1----:R-:W-:Y:S02]  /*121f0*/  PRMT R12, R8, 0x7610, R12 ;  /* 0x00007610080c7816 */ /* 0x002fe4000000000c */
[----:B------:R-:W-:Y:S01]  /*12200*/  F2FP.F16.F32.PACK_AB R8, RZ, R3 ;  /* 0x00000003ff08723e */ /* 0x000fe200000000ff */
[----:B------:R-:W-:Y:S01]  /*12210*/  FMUL R3, R223, R2 ;  /* 0x00000002df037220 */ /* 0x000fe20000400000 */
[----:B------:R-:W-:Y:S01]  /*12220*/  PRMT R13, R9, 0x7610, R13 ;  /* 0x00007610090d7816 */ /* 0x000fe2000000000d */
[----:B------:R0:W-:Y:S01]  /*12230*/  @P5 STG.E.U16 desc[UR36][R4.64+0xc2], R11 ;  /* 0x0000c20b04005986 */ /* 0x0001e2000c101524 */
[----:B------:R-:W-:-:S02]  /*12240*/  ISETP.GT.AND P0, PT, R0, 0x68, P3 ;  /* 0x000000680000780c */ /* 0x000fc40001f04270 */
[----:B------:R-:W-:Y:S01]  /*12250*/  F2FP.F16.F32.PACK_AB R9, RZ, R3 ;  /* 0x00000003ff09723e */ /* 0x000fe200000000ff */
[----:B------:R1:W-:Y:S01]  /*12260*/  @P1 STG.E.U16 desc[UR36][R6.64+0xc0], R12 ;  /* 0x0000c00c06001986 */ /* 0x0003e2000c101524 */
[----:B------:R-:W-:-:S03]  /*12270*/  FMUL R3, R221, R2 ;  /* 0x00000002dd037220 */ /* 0x000fc60000400000 */
[----:B------:R-:W-:Y:S01]  /*12280*/  @P4 STG.E.U16 desc[UR36][R6.64+0xc2], R13 ;  /* 0x0000c20d06004986 */ /* 0x000fe2000c101524 */
[----:B------:R-:W-:Y:S02]  /*12290*/  ISETP.GT.AND P4, PT, R0, 0x69, P3 ;  /* 0x000000690000780c */ /* 0x000fe40001f84270 */
[----:B------:R-:W-:Y:S01]  /*122a0*/  PRMT R14, R8, 0x7610, R14 ;  /* 0x00007610080e7816 */ /* 0x000fe2000000000e */
[-C--:B------:R-:W-:Y:S01]  /*122b0*/  FMUL R8, R222, R2.reuse ;  /* 0x00000002de087220 */ /* 0x080fe20000400000 */
[----:B------:R-:W-:Y:S02]  /*122c0*/  F2FP.F16.F32.PACK_AB R3, RZ, R3 ;  /* 0x00000003ff03723e */ /* 0x000fe400000000ff */
[----:B------:R-:W-:Y:S01]  /*122d0*/  ISETP.GT.AND P1, PT, R0, 0x68, P2 ;  /* 0x000000680000780c */ /* 0x000fe20001724270 */
[----:B------:R-:W-:Y:S01]  /*122e0*/  @P0 STG.E.U16 desc[UR36][R4.64+0xd0], R14 ;  /* 0x0000d00e04000986 */ /* 0x000fe2000c101524 */
[----:B0-----:R-:W-:Y:S01]  /*122f0*/  PRMT R11, R3, 0x7610, R11 ;  /* 0x00007610030b7816 */ /* 0x001fe2000000000b */
[----:B------:R-:W-:Y:S01]  /*12300*/  FMUL R3, R219, R2 ;  /* 0x00000002db037220 */ /* 0x000fe20000400000 */
[----:B------:R-:W-:Y:S01]  /*12310*/  F2FP.F16.F32.PACK_AB R10, RZ, R8 ;  /* 0x00000008ff0a723e */ /* 0x000fe200000000ff */
[----:B------:R-:W-:Y:S01]  /*12320*/  FMUL R8, R220, R2 ;  /* 0x00000002dc087220 */ /* 0x000fe20000400000 */
[C---:B------:R-:W-:Y:S01]  /*12330*/  ISETP.GT.AND P0, PT, R0.reuse, 0x69, P2 ;  /* 0x000000690000780c */ /* 0x040fe20001704270 */
[----:B------:R0:W-:Y:S01]  /*12340*/  @P4 STG.E.U16 desc[UR36][R4.64+0xd2], R9 ;  /* 0x0000d20904004986 */ /* 0x0001e2000c101524 */
[----:B------:R-:W-:-:S02]  /*12350*/  ISETP.GT.AND P5, PT, R0, 0x70, P3 ;  /* 0x000000700000780c */ /* 0x000fc40001fa4270 */
[----:B------:R-:W-:-:S04]  /*12360*/  F2FP.F16.F32.PACK_AB R8, RZ, R8 ;  /* 0x00000008ff08723e */ /* 0x000fc800000000ff */
[----:B-1----:R-:W-:Y:S02]  /*12370*/  PRMT R12, R8, 0x7610, R12 ;  /* 0x00007610080c7816 */ /* 0x002fe4000000000c */
[----:B0-----:R-:W-:Y:S01]  /*12380*/  F2FP.F16.F32.PACK_AB R9, RZ, R3 ;  /* 0x00000003ff09723e */ /* 0x001fe200000000ff */
[-C--:B------:R-:W-:Y:S01]  /*12390*/  FMUL R3, R218, R2.reuse ;  /* 0x00000002da037220 */ /* 0x080fe20000400000 */
[----:B------:R-:W-:Y:S01]  /*123a0*/  FMUL R8, R217, R2 ;  /* 0x00000002d9087220 */ /* 0x000fe20000400000 */
[----:B------:R0:W-:Y:S03]  /*123b0*/  @P1 STG.E.U16 desc[UR36][R6.64+0xd0], R10 ;  /* 0x0000d00a06001986 */ /* 0x0001e6000c101524 */
[----:B------:R-:W-:Y:S01]  /*123c0*/  F2FP.F16.F32.PACK_AB R3, RZ, R3 ;  /* 0x00000003ff03723e */ /* 0x000fe200000000ff */
[----:B------:R1:W-:Y:S01]  /*123d0*/  @P0 STG.E.U16 desc[UR36][R6.64+0xd2], R11 ;  /* 0x0000d20b06000986 */ /* 0x0003e2000c101524 */
[----:B------:R-:W-:-:S02]  /*123e0*/  ISETP.GT.AND P1, PT, R0, 0x70, P2 ;  /* 0x000000700000780c */ /* 0x000fc40001724270 */
[----:B------:R-:W-:Y:S01]  /*123f0*/  F2FP.F16.F32.PACK_AB R8, RZ, R8 ;  /* 0x00000008ff08723e */ /* 0x000fe200000000ff */
[----:B------:R2:W-:Y:S01]  /*12400*/  @P5 STG.E.U16 desc[UR36][R4.64+0xe0], R12 ;  /* 0x0000e00c04005986 */ /* 0x0005e2000c101524 */
[----:B0-----:R-:W-:Y:S01]  /*12410*/  PRMT R10, R9, 0x7610, R10 ;  /* 0x00007610090a7816 */ /* 0x001fe2000000000a */
[-C--:B------:R-:W-:Y:S01]  /*12420*/  FMUL R9, R216, R2.reuse ;  /* 0x00000002d8097220 */ /* 0x080fe20000400000 */
[----:B-1----:R-:W-:Y:S01]  /*12430*/  PRMT R11, R3, 0x7610, R11 ;  /* 0x00007610030b7816 */ /* 0x002fe2000000000b */
[----:B------:R-:W-:-:S03]  /*12440*/  FMUL R3, R215, R2 ;  /* 0x00000002d7037220 */ /* 0x000fc60000400000 */
[----:B------:R-:W-:Y:S02]  /*12450*/  F2FP.F16.F32.PACK_AB R9, RZ, R9 ;  /* 0x00000009ff09723e */ /* 0x000fe400000000ff */
[----:B--2---:R-:W-:Y:S02]  /*12460*/  PRMT R12, R8, 0x7610, R12 ;  /* 0x00007610080c7816 */ /* 0x004fe4000000000c */
[----:B------:R-:W-:Y:S01]  /*12470*/  F2FP.F16.F32.PACK_AB R8, RZ, R3 ;  /* 0x00000003ff08723e */ /* 0x000fe200000000ff */
[----:B------:R-:W-:Y:S01]  /*12480*/  FMUL R3, R214, R2 ;  /* 0x00000002d6037220 */ /* 0x000fe20000400000 */
[C---:B------:R-:W-:Y:S02]  /*12490*/  ISETP.GT.AND P4, PT, R0.reuse, 0x71, P2 ;  /* 0x000000710000780c */ /* 0x040fe40001784270 */
[----:B------:R-:W-:Y:S01]  /*124a0*/  ISETP.GT.AND P5, PT, R0, 0x78, P3 ;  /* 0x000000780000780c */ /* 0x000fe20001fa4270 */
[----:B------:R0:W-:Y:S01]  /*124b0*/  @P6 STG.E.U16 desc[UR36][R4.64+0xe2], R10 ;  /* 0x0000e20a04006986 */ /* 0x0001e2000c101524 */
[----:B------:R-:W-:-:S02]  /*124c0*/  PRMT R13, R9, 0x7610, R13 ;  /* 0x00007610090d7816 */ /* 0x000fc4000000000d */
[----:B------:R-:W-:Y:S01]  /*124d0*/  F2FP.F16.F32.PACK_AB R9, RZ, R3 ;  /* 0x00000003ff09723e */ /* 0x000fe200000000ff */
[----:B------:R1:W-:Y:S01]  /*124e0*/  @P1 STG.E.U16 desc[UR36][R6.64+0xe0], R11 ;  /* 0x0000e00b06001986 */ /* 0x0003e2000c101524 */
[----:B------:R-:W-:Y:S01]  /*124f0*/  ISETP.GT.AND P0, PT, R0, 0x79, P3 ;  /* 0x000000790000780c */ /* 0x000fe20001f04270 */
[-C--:B------:R-:W-:Y:S01]  /*12500*/  FMUL R3, R212, R2.reuse ;  /* 0x00000002d4037220 */ /* 0x080fe20000400000 */
[----:B------:R-:W-:Y:S02]  /*12510*/  ISETP.GT.AND P1, PT, R0, 0x78, P2 ;  /* 0x000000780000780c */ /* 0x000fe40001724270 */
[----:B------:R-:W-:Y:S01]  /*12520*/  PRMT R14, R8, 0x7610, R14 ;  /* 0x00007610080e7816 */ /* 0x000fe2000000000e */
[----:B------:R-:W-:Y:S01]  /*12530*/  FMUL R8, R213, R2 ;  /* 0x00000002d5087220 */ /* 0x000fe20000400000 */
[----:B------:R-:W-:Y:S01]  /*12540*/  F2FP.F16.F32.PACK_AB R3, RZ, R3 ;  /* 0x00000003ff03723e */ /* 0x000fe200000000ff */
[----:B------:R2:W-:Y:S01]  /*12550*/  @P4 STG.E.U16 desc[UR36][R6.64+0xe2], R12 ;  /* 0x0000e20c06004986 */ /* 0x0005e2000c101524 */
[----:B------:R-:W-:-:S02]  /*12560*/  ISETP.GT.AND P4, PT, R0, 0x79, P2 ;  /* 0x000000790000780c */ /* 0x000fc40001784270 */
[----:B0-----:R-:W-:Y:S01]  /*12570*/  F2FP.F16.F32.PACK_AB R10, RZ, R8 ;  /* 0x00000008ff0a723e */ /* 0x001fe200000000ff */
[----:B------:R-:W-:Y:S01]  /*12580*/  @P5 STG.E.U16 desc[UR36][R4.64+0xf0], R13 ;  /* 0x0000f00d04005986 */ /* 0x000fe2000c101524 */
[----:B-1----:R-:W-:Y:S01]  /*12590*/  PRMT R11, R3, 0x7610, R11 ;  /* 0x00007610030b7816 */ /* 0x002fe2000000000b */
[-C--:B------:R-:W-:Y:S01]  /*125a0*/  FMUL R3, R210, R2.reuse ;  /* 0x00000002d2037220 */ /* 0x080fe20000400000 */
[----:B------:R-:W-:Y:S01]  /*125b0*/  FMUL R8, R211, R2 ;  /* 0x00000002d3087220 */ /* 0x000fe20000400000 */
[C---:B------:R-:W-:Y:S01]  /*125c0*/  ISETP.GT.AND P5, PT, R0.reuse, 0x80, P3 ;  /* 0x000000800000780c */ /* 0x040fe20001fa4270 */
[----:B------:R-:W-:Y:S01]  /*125d0*/  @P0 STG.E.U16 desc[UR36][R4.64+0xf2], R14 ;  /* 0x0000f20e04000986 */ /* 0x000fe2000c101524 */
[----:B------:R-:W-:-:S03]  /*125e0*/  ISETP.GT.AND P6, PT, R0, 0x81, P3 ;  /* 0x000000810000780c */ /* 0x000fc60001fc4270 */
[----:B------:R0:W-:Y:S01]  /*125f0*/  @P1 STG.E.U16 desc[UR36][R6.64+0xf0], R9 ;  /* 0x0000f00906001986 */ /* 0x0001e2000c101524 */
[----:B------:R-:W-:-:S04]  /*12600*/  F2FP.F16.F32.PACK_AB R8, RZ, R8 ;  /* 0x00000008ff08723e */ /* 0x000fc800000000ff */
[----:B--2---:R-:W-:Y:S01]  /*12610*/  PRMT R12, R8, 0x7610, R12 ;  /* 0x00007610080c7816 */ /* 0x004fe2000000000c */
[-C--:B------:R-:W-:Y:S01]  /*12620*/  FMUL R8, R208, R2.reuse ;  /* 0x00000002d0087220 */ /* 0x080fe20000400000 */
[----:B0-----:R-:W-:Y:S01]  /*12630*/  F2FP.F16.F32.PACK_AB R9, RZ, R3 ;  /* 0x00000003ff09723e */ /* 0x001fe200000000ff */
[----:B------:R-:W-:Y:S01]  /*12640*/  FMUL R3, R209, R2 ;  /* 0x00000002d1037220 */ /* 0x000fe20000400000 */
[----:B------:R0:W-:Y:S01]  /*12650*/  @P4 STG.E.U16 desc[UR36][R6.64+0xf2], R10 ;  /* 0x0000f20a06004986 */ /* 0x0001e2000c101524 */
[----:B------:R-:W-:-:S03]  /*12660*/  ISETP.GT.AND P0, PT, R0, 0x80, P2 ;  /* 0x000000800000780c */ /* 0x000fc60001704270 */
[----:B------:R-:W-:Y:S01]  /*12670*/  F2FP.F16.F32.PACK_AB R3, RZ, R3 ;  /* 0x00000003ff03723e */ /* 0x000fe200000000ff */
[----:B------:R1:W-:Y:S01]  /*12680*/  @P5 STG.E.U16 desc[UR36][R4.64+0x100], R11 ;  /* 0x0001000b04005986 */ /* 0x0003e2000c101524 */
[----:B------:R-:W-:Y:S02]  /*12690*/  ISETP.GT.AND P1, PT, R0, 0x81, P2 ;  /* 0x000000810000780c */ /* 0x000fe40001724270 */
[----:B------:R-:W-:Y:S01]  /*126a0*/  F2FP.F16.F32.PACK_AB R8, RZ, R8 ;  /* 0x00000008ff08723e */ /* 0x000fe200000000ff */
[----:B------:R2:W-:Y:S01]  /*126b0*/  @P6 STG.E.U16 desc[UR36][R4.64+0x102], R12 ;  /* 0x0001020c04006986 */ /* 0x0005e2000c101524 */
[----:B0-----:R-:W-:Y:S01]  /*126c0*/  PRMT R10, R9, 0x7610, R10 ;  /* 0x00007610090a7816 */ /* 0x001fe2000000000a */
[-C--:B------:R-:W-:Y:S01]  /*126d0*/  FMUL R9, R207, R2.reuse ;  /* 0x00000002cf097220 */ /* 0x080fe20000400000 */
[----:B-1----:R-:W-:Y:S01]  /*126e0*/  PRMT R11, R3, 0x7610, R11 ;  /* 0x00007610030b7816 */ /* 0x002fe2000000000b */
[----:B------:R-:W-:Y:S01]  /*126f0*/  FMUL R3, R206, R2 ;  /* 0x00000002ce037220 */ /* 0x000fe20000400000 */
[----:B------:R-:W-:-:S02]  /*12700*/  ISETP.GT.AND P4, PT, R0, 0x88, P3 ;  /* 0x000000880000780c */ /* 0x000fc40001f84270 */
[----:B--2---:R-:W-:Y:S02]  /*12710*/  PRMT R12, R8, 0x7610, R12 ;  /* 0x00007610080c7816 */ /* 0x004fe4000000000c */
[----:B------:R-:W-:Y:S01]  /*12720*/  F2FP.F16.F32.PACK_AB R8, RZ, R3 ;  /* 0x00000003ff08723e */ /* 0x000fe200000000ff */
[-C--:B------:R-:W-:Y:S01]  /*12730*/  FMUL R3, R205, R2.reuse ;  /* 0x00000002cd037220 */ /* 0x080fe20000400000 */
[----:B------:R-:W-:Y:S02]  /*12740*/  F2FP.F16.F32.PACK_AB R9, RZ, R9 ;  /* 0x00000009ff09723e */ /* 0x000fe400000000ff */
[C---:B------:R-:W-:Y:S01]  /*12750*/  ISETP.GT.AND P5, PT, R0.reuse, 0x89, P3 ;  /* 0x000000890000780c */ /* 0x040fe20001fa4270 */
[----:B------:R0:W-:Y:S01]  /*12760*/  @P0 STG.E.U16 desc[UR36][R6.64+0x100], R10 ;  /* 0x0001000a06000986 */ /* 0x0001e2000c101524 */
[----:B------:R-:W-:Y:S02]  /*12770*/  PRMT R13, R9, 0x7610, R13 ;  /* 0x00007610090d7816 */ /* 0x000fe4000000000d */
[----:B------:R-:W-:Y:S01]  /*12780*/  F2FP.F16.F32.PACK_AB R9, RZ, R3 ;  /* 0x00000003ff09723e */ /* 0x000fe200000000ff */
[----:B------:R1:W-:Y:S01]  /*12790*/  @P1 STG.E.U16 desc[UR36][R6.64+0x102], R11 ;  /* 0x0001020b06001986 */ /* 0x0003e2000c101524 */
[C---:B------:R-:W-:Y:S01]  /*127a0*/  ISETP.GT.AND P0, PT, R0.reuse, 0x88, P2 ;  /* 0x000000880000780c */ /* 0x040fe20001704270 */
[----:B------:R-:W-:Y:S01]  /*127b0*/  FMUL R3, R203, R2 ;  /* 0x00000002cb037220 */ /* 0x000fe20000400000 */
[----:B------:R-:W-:-:S02]  /*127c0*/  ISETP.GT.AND P1, PT, R0, 0x89, P2 ;  /* 0x000000890000780c */ /* 0x000fc40001724270 */
[----:B------:R-:W-:Y:S01]  /*127d0*/  PRMT R14, R8, 0x7610, R14 ;  /* 0x00007610080e7816 */ /* 0x000fe2000000000e */
[----:B------:R-:W-:Y:S01]  /*127e0*/  FMUL R8, R204, R2 ;  /* 0x00000002cc087220 */ /* 0x000fe20000400000 */
[----:B------:R-:W-:Y:S01]  /*127f0*/  F2FP.F16.F32.PACK_AB R3, RZ, R3 ;  /* 0x00000003ff03723e */ /* 0x000fe200000000ff */
[----:B------:R2:W-:Y:S01]  /*12800*/  @P4 STG.E.U16 desc[UR36][R4.64+0x110], R12 ;  /* 0x0001100c04004986 */ /* 0x0005e2000c101524 */
[----:B------:R-:W-:Y:S02]  /*12810*/  ISETP.GT.AND P4, PT, R0, 0x90, P3 ;  /* 0x000000900000780c */ /* 0x000fe40001f84270 */
        /* <DEDUP_REMOVED lines=9> */
[----:B------:R-:W-:Y:S02]  /*128b0*/  F2FP.F16.F32.PACK_AB R8, RZ, R8 ;  /* 0x00000008ff08723e */ /* 0x000fe400000000ff */
[----:B------:R-:W-:Y:S01]  /*128c0*/  ISETP.GT.AND P1, PT, R0, 0x91, P2 ;  /* 0x000000910000780c */ /* 0x000fe20001724270 */
[----:B------:R1:W-:Y:S01]  /*128d0*/  @P4 STG.E.U16 desc[UR36][R4.64+0x120], R10 ;  /* 0x0001200a04004986 */ /* 0x0003e2000c101524 */
[----:B--2---:R-:W-:Y:S01]  /*128e0*/  PRMT R12, R8, 0x7610, R12 ;  /* 0x00007610080c7816 */ /* 0x004fe2000000000c */
[-C--:B------:R-:W-:Y:S01]  /*128f0*/  FMUL R8, R199, R2.reuse ;  /* 0x00000002c7087220 */ /* 0x080fe20000400000 */
[----:B0-----:R-:W-:Y:S01]  /*12900*/  F2FP.F16.F32.PACK_AB R9, RZ, R3 ;  /* 0x00000003ff09723e */ /* 0x001fe200000000ff */
[----:B------:R-:W-:Y:S01]  /*12910*/  FMUL R3, R200, R2 ;  /* 0x00000002c8037220 */ /* 0x000fe20000400000 */
[----:B------:R-:W-:Y:S01]  /*12920*/  ISETP.GT.AND P4, PT, R0, 0x98, P3 ;  /* 0x000000980000780c */ /* 0x000fe20001f84270 */
[----:B------:R0:W-:Y:S03]  /*12930*/  @P5 STG.E.U16 desc[UR36][R4.64+0x122], R11 ;  /* 0x0001220b04005986 */ /* 0x0001e6000c101524 */
[----:B------:R-:W-:-:S02]  /*12940*/  F2FP.F16.F32.PACK_AB R3, RZ, R3 ;  /* 0x00000003ff03723e */ /* 0x000fc400000000ff */
[----:B-1----:R-:W-:Y:S01]  /*12950*/  PRMT R10, R9, 0x7610, R10 ;  /* 0x00007610090a7816 */ /* 0x002fe2000000000a */
[----:B------:R-:W-:Y:S01]  /*12960*/  FMUL R9, R198, R2 ;  /* 0x00000002c6097220 */ /* 0x000fe20000400000 */
[----:B------:R-:W-:Y:S01]  /*12970*/  F2FP.F16.F32.PACK_AB R8, RZ, R8 ;  /* 0x00000008ff08723e */ /* 0x000fe200000000ff */
[----:B------:R1:W-:Y:S01]  /*12980*/  @P0 STG.E.U16 desc[UR36][R6.64+0x120], R12 ;  /* 0x0001200c06000986 */ /* 0x0003e2000c101524 */
[----:B0-----:R-:W-:Y:S01]  /*12990*/  PRMT R11, R3, 0x7610, R11 ;  /* 0x00007610030b7816 */ /* 0x001fe2000000000b */
[----:B------:R-:W-:Y:S01]  /*129a0*/  FMUL R3, R197, R2 ;  /* 0x00000002c5037220 */ /* 0x000fe20000400000 */
[C---:B------:R-:W-:Y:S01]  /*129b0*/  ISETP.GT.AND P5, PT, R0.reuse, 0x99, P3 ;  /* 0x000000990000780c */ /* 0x040fe20001fa4270 */
[----:B------:R0:W-:Y:S01]  /*129c0*/  @P1 STG.E.U16 desc[UR36][R6.64+0x122], R10 ;  /* 0x0001220a06001986 */ /* 0x0001e2000c101524 */
[----:B------:R-:W-:Y:S02]  /*129d0*/  ISETP.GT.AND P1, PT, R0, 0x98, P2 ;  /* 0x000000980000780c */ /* 0x000fe40001724270 */
[----:B------:R-:W-:-:S02]  /*129e0*/  F2FP.F16.F32.PACK_AB R9, RZ, R9 ;  /* 0x00000009ff09723e */ /* 0x000fc400000000ff */
[----:B-1----:R-:W-:Y:S02]  /*129f0*/  PRMT R12, R8, 0x7610, R12 ;  /* 0x00007610080c7816 */ /* 0x002fe4000000000c */
[----:B------:R-:W-:Y:S01]  /*12a00*/  F2FP.F16.F32.PACK_AB R8, RZ, R3 ;  /* 0x00000003ff08723e */ /* 0x000fe200000000ff */
[-C--:B------:R-:W-:Y:S01]  /*12a10*/  FMUL R3, R196, R2.reuse ;  /* 0x00000002c4037220 */ /* 0x080fe20000400000 */
[C---:B------:R-:W-:Y:S01]  /*12a20*/  ISETP.GT.AND P0, PT, R0.reuse, 0x99, P2 ;  /* 0x000000990000780c */ /* 0x040fe20001704270 */
[----:B------:R1:W-:Y:S01]  /*12a30*/  @P4 STG.E.U16 desc[UR36][R4.64+0x130], R11 ;  /* 0x0001300b04004986 */ /* 0x0003e2000c101524 */
[----:B------:R-:W-:Y:S02]  /*12a40*/  ISETP.GT.AND P4, PT, R0, 0xa0, P3 ;  /* 0x000000a00000780c */ /* 0x000fe40001f84270 */
[----:B------:R-:W-:Y:S02]  /*12a50*/  PRMT R13, R9, 0x7610, R13 ;  /* 0x00007610090d7816 */ /* 0x000fe4000000000d */
        /* <DEDUP_REMOVED lines=68> */
[----:B------:R-:W-:Y:S02]  /*12ea0*/  ISETP.GT.AND P1, PT, R0, 0xb8, P2 ;  /* 0x000000b80000780c */ /* 0x000fe40001724270 */
[----:B------:R-:W-:Y:S02]  /*12eb0*/  F2FP.F16.F32.PACK_AB R8, RZ, R8 ;  /* 0x00000008ff08723e */ /* 0x000fe400000000ff */
[----:B0-----:R-:W-:Y:S01]  /*12ec0*/  PRMT R10, R9, 0x7610, R10 ;  /* 0x00007610090a7816 */ /* 0x001fe2000000000a */
[-C--:B------:R-:W-:Y:S01]  /*12ed0*/  FMUL R9, R180, R2.reuse ;  /* 0x00000002b4097220 */ /* 0x080fe20000400000 */
[----:B-1----:R-:W-:Y:S01]  /*12ee0*/  PRMT R11, R3, 0x7610, R11 ;  /* 0x00007610030b7816 */ /* 0x002fe2000000000b */
[----:B------:R-:W-:Y:S01]  /*12ef0*/  FMUL R3, R179, R2 ;  /* 0x00000002b3037220 */ /* 0x000fe20000400000 */
[----:B------:R0:W-:Y:S02]  /*12f00*/  @P5 STG.E.U16 desc[UR36][R4.64+0x170], R12 ;  /* 0x0001700c04005986 */ /* 0x0001e4000c101524 */
[----:B------:R-:W-:-:S02]  /*12f10*/  F2FP.F16.F32.PACK_AB R9, RZ, R9 ;  /* 0x00000009ff09723e */ /* 0x000fc400000000ff */
[C---:B------:R-:W-:Y:S02]  /*12f20*/  ISETP.GT.AND P4, PT, R0.reuse, 0xb9, P2 ;  /* 0x000000b90000780c */ /* 0x040fe40001784270 */
[----:B------:R-:W-:Y:S02]  /*12f30*/  ISETP.GT.AND P5, PT, R0, 0xc0, P3 ;  /* 0x000000c00000780c */ /* 0x000fe40001fa4270 */
[----:B0-----:R-:W-:Y:S02]  /*12f40*/  PRMT R12, R8, 0x7610, R12 ;  /* 0x00007610080c7816 */ /* 0x001fe4000000000c */
[----:B------:R-:W-:Y:S01]  /*12f50*/  F2FP.F16.F32.PACK_AB R8, RZ, R3 ;  /* 0x00000003ff08723e */ /* 0x000fe200000000ff */
[----:B------:R-:W-:Y:S01]  /*12f60*/  FMUL R3, R178, R2 ;  /* 0x00000002b2037220 */ /* 0x000fe20000400000 */
[----:B------:R-:W-:Y:S01]  /*12f70*/  PRMT R13, R9, 0x7610, R13 ;  /* 0x00007610090d7816 */ /* 0x000fe2000000000d */
[----:B------:R0:W-:Y:S01]  /*12f80*/  @P6 STG.E.U16 desc[UR36][R4.64+0x172], R10 ;  /* 0x0001720a04006986 */ /* 0x0001e2000c101524 */
[----:B------:R-:W-:-:S02]  /*12f90*/  ISETP.GT.AND P0, PT, R0, 0xc1, P3 ;  /* 0x000000c10000780c */ /* 0x000fc40001f04270 */
[----:B------:R-:W-:Y:S01]  /*12fa0*/  F2FP.F16.F32.PACK_AB R9, RZ, R3 ;  /* 0x00000003ff09723e */ /* 0x000fe200000000ff */
[----:B------:R1:W-:Y:S01]  /*12fb0*/  @P1 STG.E.U16 desc[UR36][R6.64+0x170], R11 ;  /* 0x0001700b06001986 */ /* 0x0003e2000c101524 */
[-C--:B------:R-:W-:Y:S01]  /*12fc0*/  FMUL R3, R176, R2.reuse ;  /* 0x00000002b0037220 */ /* 0x080fe20000400000 */
[----:B------:R-:W-:Y:S02]  /*12fd0*/  ISETP.GT.AND P1, PT, R0, 0xc0, P2 ;  /* 0x000000c00000780c */ /* 0x000fe40001724270 */
        /* <DEDUP_REMOVED lines=40> */
[C---:B------:R-:W-:Y:S01]  /*13260*/  ISETP.GT.AND P0, PT, R0.reuse, 0xd0, P2 ;  /* 0x000000d00000780c */ /* 0x040fe20001704270 */
        /* <DEDUP_REMOVED lines=11> */
[----:B------:R-:W-:Y:S01]  /*13320*/  ISETP.GT.AND P5, PT, R0, 0xd9, P3 ;  /* 0x000000d90000780c */ /* 0x000fe20001fa4270 */
[----:B------:R-:W-:Y:S01]  /*13330*/  FMUL R8, R166, R2 ;  /* 0x00000002a6087220 */ /* 0x000fe20000400000 */
[----:B------:R-:W-:Y:S01]  /*13340*/  @P0 STG.E.U16 desc[UR36][R6.64+0x1a0], R14 ;  /* 0x0001a00e06000986 */ /* 0x000fe2000c101524 */
[----:B------:R-:W-:-:S03]  /*13350*/  ISETP.GT.AND P0, PT, R0, 0xd8, P2 ;  /* 0x000000d80000780c */ /* 0x000fc60001704270 */
[----:B------:R0:W-:Y:S01]  /*13360*/  @P1 STG.E.U16 desc[UR36][R6.64+0x1a2], R9 ;  /* 0x0001a20906001986 */ /* 0x0001e2000c101524 */
[----:B------:R-:W-:Y:S02]  /*13370*/  F2FP.F16.F32.PACK_AB R8, RZ, R8 ;  /* 0x00000008ff08723e */ /* 0x000fe400000000ff */
[----:B------:R-:W-:Y:S02]  /*13380*/  ISETP.GT.AND P1, PT, R0, 0xd9, P2 ;  /* 0x000000d90000780c */ /* 0x000fe40001724270 */
        /* <DEDUP_REMOVED lines=16> */
[----:B------:R1:W-:Y:S01]  /*13490*/  @P1 STG.E.U16 desc[UR36][R6.64+0x1b2], R10 ;  /* 0x0001b20a06001986 */ /* 0x0003e2000c101524 */
[----:B------:R-:W-:Y:S02]  /*134a0*/  ISETP.GT.AND P1, PT, R0, 0xe0, P2 ;  /* 0x000000e00000780c */ /* 0x000fe40001724270 */
[----:B0-----:R-:W-:Y:S02]  /*134b0*/  PRMT R12, R8, 0x7610, R12 ;  /* 0x00007610080c7816 */ /* 0x001fe4000000000c */
[----:B------:R-:W-:Y:S01]  /*134c0*/  F2FP.F16.F32.PACK_AB R8, RZ, R3 ;  /* 0x00000003ff08723e */ /* 0x000fe200000000ff */
[-C--:B------:R-:W-:Y:S01]  /*134d0*/  FMUL R3, R160, R2.reuse ;  /* 0x00000002a0037220 */ /* 0x080fe20000400000 */
[----:B------:R-:W-:Y:S01]  /*134e0*/  ISETP.GT.AND P0, PT, R0, 0xe1, P2 ;  /* 0x000000e10000780c */ /* 0x000fe20001704270 */
[----:B------:R0:W-:Y:S01]  /*134f0*/  @P4 STG.E.U16 desc[UR36][R4.64+0x1c0], R11 ;  /* 0x0001c00b04004986 */ /* 0x0001e2000c101524 */
[----:B-1----:R-:W-:Y:S02]  /*13500*/  PRMT R10, R9, 0x7610, R10 ;  /* 0x00007610090a7816 */ /* 0x002fe4000000000a */
[----:B------:R-:W-:Y:S01]  /*13510*/  PRMT R13, R8, 0x7610, R13 ;  /* 0x00007610080d7816 */ /* 0x000fe2000000000d */
[----:B------:R-:W-:Y:S01]  /*13520*/  @P5 STG.E.U16 desc[UR36][R4.64+0x1c2], R12 ;  /* 0x0001c20c04005986 */ /* 0x000fe2000c101524 */
[----:B------:R-:W-:Y:S01]  /*13530*/  FMUL R8, R159, R2 ;  /* 0x000000029f087220 */ /* 0x000fe20000400000 */
[----:B------:R-:W-:-:S02]  /*13540*/  ISETP.GT.AND P4, PT, R0, 0xe8, P3 ;  /* 0x000000e80000780c */ /* 0x000fc40001f84270 */
[----:B------:R-:W-:Y:S01]  /*13550*/  F2FP.F16.F32.PACK_AB R9, RZ, R3 ;  /* 0x00000003ff09723e */ /* 0x000fe200000000ff */
[----:B------:R-:W-:Y:S01]  /*13560*/  FMUL R3, R158, R2 ;  /* 0x000000029e037220 */ /* 0x000fe20000400000 */
[C---:B------:R-:W-:Y:S02]  /*13570*/  ISETP.GT.AND P5, PT, R0.reuse, 0xe9, P3 ;  /* 0x000000e90000780c */ /* 0x040fe40001fa4270 */
[----:B------:R-:W-:Y:S02]  /*13580*/  ISETP.GT.AND P6, PT, R0, 0xe8, P2 ;  /* 0x000000e80000780c */ /* 0x000fe400017c4270 */
[----:B------:R-:W-:Y:S01]  /*13590*/  F2FP.F16.F32.PACK_AB R8, RZ, R8 ;  /* 0x00000008ff08723e */ /* 0x000fe200000000ff */
[----:B------:R1:W-:Y:S01]  /*135a0*/  @P1 STG.E.U16 desc[UR36][R6.64+0x1c0], R10 ;  /* 0x0001c00a06001986 */ /* 0x0003e2000c101524 */
[----:B------:R-:W-:Y:S02]  /*135b0*/  F2FP.F16.F32.PACK_AB R3, RZ, R3 ;  /* 0x00000003ff03723e */ /* 0x000fe400000000ff */
[----:B0-----:R-:W-:-:S02]  /*135c0*/  PRMT R11, R8, 0x7610, R11 ;  /* 0x00007610080b7816 */ /* 0x001fc4000000000b */
[----:B------:R-:W-:Y:S01]  /*135d0*/  PRMT R18, R3, 0x7610, R18 ;  /* 0x0000761003127816 */ /* 0x000fe20000000012 */
[----:B------:R0:W-:Y:S01]  /*135e0*/  @P0 STG.E.U16 desc[UR36][R6.64+0x1c2], R13 ;  /* 0x0001c20d06000986 */ /* 0x0001e2000c101524 */
[----:B-1----:R-:W-:Y:S01]  /*135f0*/  PRMT R10, R9, 0x7610, R10 ;  /* 0x00007610090a7816 */ /* 0x002fe2000000000a */
[----:B------:R-:W-:-:S04]  /*13600*/  FMUL R3, R157, R2 ;  /* 0x000000029d037220 */ /* 0x000fc80000400000 */
[----:B------:R-:W-:Y:S01]  /*13610*/  @P4 STG.E.U16 desc[UR36][R4.64+0x1d0], R10 ;  /* 0x0001d00a04004986 */ /* 0x000fe2000c101524 */
[----:B------:R-:W-:-:S03]  /*13620*/  ISETP.GT.AND P4, PT, R0, 0xe9, P2 ;  /* 0x000000e90000780c */ /* 0x000fc60001784270 */
[----:B------:R1:W-:Y:S01]  /*13630*/  @P5 STG.E.U16 desc[UR36][R4.64+0x1d2], R11 ;  /* 0x0001d20b04005986 */ /* 0x0003e2000c101524 */
[----:B------:R-:W-:-:S03]  /*13640*/  ISETP.GT.AND P5, PT, R0, 0xf0, P3 ;  /* 0x000000f00000780c */ /* 0x000fc60001fa4270 */
[----:B------:R-:W-:Y:S01]  /*13650*/  @P6 STG.E.U16 desc[UR36][R6.64+0x1d0], R18 ;  /* 0x0001d01206006986 */ /* 0x000fe2000c101524 */
[----:B------:R-:W-:Y:S01]  /*13660*/  ISETP.GT.AND P6, PT, R0, 0xf1, P3 ;  /* 0x000000f10000780c */ /* 0x000fe20001fc4270 */
[-C--:B------:R-:W-:Y:S01]  /*13670*/  FMUL R8, R156, R2.reuse ;  /* 0x000000029c087220 */ /* 0x080fe20000400000 */
[----:B------:R-:W-:Y:S01]  /*13680*/  FMUL R9, R155, R2 ;  /* 0x000000029b097220 */ /* 0x000fe20000400000 */
[----:B0-----:R-:W-:-:S03]  /*13690*/  F2FP.F16.F32.PACK_AB R13, RZ, R3 ;  /* 0x00000003ff0d723e */ /* 0x001fc600000000ff */
[----:B------:R-:W-:Y:S02]  /*136a0*/  F2FP.F16.F32.PACK_AB R14, RZ, R8 ;  /* 0x00000008ff0e723e */ /* 0x000fe400000000ff */
[----:B------:R-:W-:Y:S01]  /*136b0*/  F2FP.F16.F32.PACK_AB R15, RZ, R9 ;  /* 0x00000009ff0f723e */ /* 0x000fe200000000ff */
[----:B------:R-:W-:Y:S01]  /*136c0*/  @P4 STG.E.U16 desc[UR36][R6.64+0x1d2], R13 ;  /* 0x0001d20d06004986 */ /* 0x000fe2000c101524 */
[----:B------:R-:W-:-:S03]  /*136d0*/  ISETP.GT.AND P4, PT, R0, 0xf1, P2 ;  /* 0x000000f10000780c */ /* 0x000fc60001784270 */
[----:B------:R-:W-:Y:S04]  /*136e0*/  @P5 STG.E.U16 desc[UR36][R4.64+0x1e0], R14 ;  /* 0x0001e00e04005986 */ /* 0x000fe8000c101524 */
[----:B------:R-:W-:Y:S01]  /*136f0*/  @P6 STG.E.U16 desc[UR36][R4.64+0x1e2], R15 ;  /* 0x0001e20f04006986 */ /* 0x000fe2000c101524 */
[----:B------:R-:W-:Y:S01]  /*13700*/  ISETP.GT.AND P6, PT, R0, 0xf0, P2 ;  /* 0x000000f00000780c */ /* 0x000fe200017c4270 */
[-C--:B-1----:R-:W-:Y:S01]  /*13710*/  FMUL R11, R154, R2.reuse ;  /* 0x000000029a0b7220 */ /* 0x082fe20000400000 */
[----:B------:R-:W-:-:S04]  /*13720*/  FMUL R12, R23, R2 ;  /* 0x00000002170c7220 */ /* 0x000fc80000400000 */
[----:B------:R-:W-:Y:S02]  /*13730*/  F2FP.F16.F32.PACK_AB R11, RZ, R11 ;  /* 0x0000000bff0b723e */ /* 0x000fe400000000ff */
[----:B------:R-:W-:Y:S02]  /*13740*/  F2FP.F16.F32.PACK_AB R12, RZ, R12 ;  /* 0x0000000cff0c723e */ /* 0x000fe400000000ff */
[C---:B------:R-:W-:Y:S02]  /*13750*/  ISETP.GT.AND P5, PT, R0.reuse, 0xf8, P3 ;  /* 0x000000f80000780c */ /* 0x040fe40001fa4270 */
[----:B------:R-:W-:Y:S01]  /*13760*/  ISETP.GT.AND P3, PT, R0, 0xf9, P3 ;  /* 0x000000f90000780c */ /* 0x000fe20001f64270 */
[----:B------:R-:W-:Y:S01]  /*13770*/  @P6 STG.E.U16 desc[UR36][R6.64+0x1e0], R11 ;  /* 0x0001e00b06006986 */ /* 0x000fe2000c101524 */
[----:B------:R-:W-:-:S03]  /*13780*/  FMUL R10, R22, R2 ;  /* 0x00000002160a7220 */ /* 0x000fc60000400000 */
[----:B------:R0:W-:Y:S01]  /*13790*/  @P4 STG.E.U16 desc[UR36][R6.64+0x1e2], R12 ;  /* 0x0001e20c06004986 */ /* 0x0001e2000c101524 */
[----:B------:R-:W-:Y:S01]  /*137a0*/  ISETP.GT.AND P4, PT, R0, 0xf8, P2 ;  /* 0x000000f80000780c */ /* 0x000fe20001784270 */
[-C--:B------:R-:W-:Y:S01]  /*137b0*/  FMUL R9, R21, R2.reuse ;  /* 0x0000000215097220 */ /* 0x080fe20000400000 */
[-C--:B------:R-:W-:Y:S01]  /*137c0*/  FMUL R8, R19, R2.reuse ;  /* 0x0000000213087220 */ /* 0x080fe20000400000 */
[----:B------:R-:W-:Y:S01]  /*137d0*/  FMUL R3, R20, R2 ;  /* 0x0000000214037220 */ /* 0x000fe20000400000 */
[----:B------:R-:W-:Y:S02]  /*137e0*/  F2FP.F16.F32.PACK_AB R10, RZ, R10 ;  /* 0x0000000aff0a723e */ /* 0x000fe400000000ff */
[----:B------:R-:W-:Y:S02]  /*137f0*/  ISETP.GT.AND P2, PT, R0, 0xf9, P2 ;  /* 0x000000f90000780c */ /* 0x000fe40001744270 */
[----:B------:R-:W-:Y:S02]  /*13800*/  F2FP.F16.F32.PACK_AB R9, RZ, R9 ;  /* 0x00000009ff09723e */ /* 0x000fe400000000ff */
[----:B------:R-:W-:-:S02]  /*13810*/  F2FP.F16.F32.PACK_AB R8, RZ, R8 ;  /* 0x00000008ff08723e */ /* 0x000fc400000000ff */
[----:B------:R-:W-:Y:S01]  /*13820*/  F2FP.F16.F32.PACK_AB R3, RZ, R3 ;  /* 0x00000003ff03723e */ /* 0x000fe200000000ff */
[----:B------:R-:W-:Y:S01]  /*13830*/  @P5 STG.E.U16 desc[UR36][R4.64+0x1f0], R10 ;  /* 0x0001f00a04005986 */ /* 0x000fe2000c101524 */
[----:B0-----:R-:W-:Y:S01]  /*13840*/  PRMT R12, R8, 0x7610, R12 ;  /* 0x00007610080c7816 */ /* 0x001fe2000000000c */
[----:B------:R-:W-:Y:S01]  /*13850*/  @P4 IMAD.MOV.U32 R8, RZ, RZ, R6 ;  /* 0x000000ffff084224 */ /* 0x000fe200078e0006 */
[----:B------:R-:W-:Y:S01]  /*13860*/  PRMT R11, R3, 0x7610, R11 ;  /* 0x00007610030b7816 */ /* 0x000fe2000000000b */
[----:B------:R0:W-:Y:S01]  /*13870*/  @P3 STG.E.U16 desc[UR36][R4.64+0x1f2], R9 ;  /* 0x0001f20904003986 */ /* 0x0001e2000c101524 */
[----:B------:R-:W-:Y:S01]  /*13880*/  USHF.L.U32 UR12, UR8, 0x8, URZ ;  /* 0x00000008080c7899 */ /* 0x000fe2000800063f */
[----:B------:R-:W-:Y:S01]  /*13890*/  ISETP.GT.AND P1, PT, R153, 0x80, PT ;  /* 0x000000809900780c */ /* 0x000fe20003f24270 */
[----:B------:R-:W-:Y:S01]  /*138a0*/  USHF.L.U64.HI UR11, UR8, 0x8, UR9 ;  /* 0x00000008080b7899 */ /* 0x000fe20008010209 */
[----:B0-----:R-:W-:-:S03]  /*138b0*/  @P4 IMAD.MOV.U32 R9, RZ, RZ, R7 ;  /* 0x000000ffff094224 */ /* 0x001fc600078e0007 */
[----:B------:R-:W-:Y:S02]  /*138c0*/  MOV R3, UR12 ;  /* 0x0000000c00037c02 */ /* 0x000fe40008000f00 */
[----:B------:R0:W-:Y:S01]  /*138d0*/  @P4 STG.E.U16 desc[UR36][R8.64+0x1f0], R11 ;  /* 0x0001f00b08004986 */ /* 0x0001e2000c101524 */
[C---:B------:R-:W-:Y:S02]  /*138e0*/  ISETP.GT.AND P3, PT, R0.reuse, RZ, P1 ;  /* 0x000000ff0000720c */ /* 0x040fe40000f64270 */
[----:B------:R-:W-:Y:S01]  /*138f0*/  ISETP.GT.AND P4, PT, R0, 0x1, P1 ;  /* 0x000000010000780c */ /* 0x000fe20000f84270 */
[-C--:B------:R-:W-:Y:S01]  /*13900*/  FMUL R24, R24, R2.reuse ;  /* 0x0000000218187220 */ /* 0x080fe20000400000 */
[----:B------:R-:W-:Y:S01]  /*13910*/  FMUL R25, R25, R2 ;  /* 0x0000000219197220 */ /* 0x000fe20000400000 */
[----:B0-----:R-:W-:Y:S02]  /*13920*/  @P2 IMAD.MOV.U32 R8, RZ, RZ, R6 ;  /* 0x000000ffff082224 */ /* 0x001fe400078e0006 */
[----:B------:R-:W-:-:S02]  /*13930*/  @P2 IMAD.MOV.U32 R9, RZ, RZ, R7 ;  /* 0x000000ffff092224 */ /* 0x000fc400078e0007 */
[----:B------:R-:W-:-:S03]  /*13940*/  IMAD.U32 R7, RZ, RZ, UR11 ;  /* 0x0000000bff077e24 */ /* 0x000fc6000f8e00ff */
[----:B------:R0:W-:Y:S01]  /*13950*/  @P2 STG.E.U16 desc[UR36][R8.64+0x1f2], R12 ;  /* 0x0001f20c08002986 */ /* 0x0001e2000c101524 */
[C---:B------:R-:W-:Y:S02]  /*13960*/  IADD3 R6, P2, P6, R4.reuse, UR5, R3 ;  /* 0x0000000504067c10 */ /* 0x040fe4000fe5e003 */
[----:B------:R-:W-:Y:S02]  /*13970*/  IADD3 R4, P5, R4, UR12, RZ ;  /* 0x0000000c04047c10 */ /* 0x000fe4000ffbe0ff */
[----:B------:R-:W-:Y:S02]  /*13980*/  IADD3.X R7, R5, UR4, R7, P2, P6 ;  /* 0x0000000405077c10 */ /* 0x000fe400097ec407 */
[----:B------:R-:W-:Y:S02]  /*13990*/  ISETP.GT.AND P0, PT, R153, 0x88, PT ;  /* 0x000000889900780c */ /* 0x000fe40003f04270 */
[----:B------:R-:W-:Y:S02]  /*139a0*/  F2FP.F16.F32.PACK_AB R24, RZ, R24 ;  /* 0x00000018ff18723e */ /* 0x000fe400000000ff */
[----:B------:R-:W-:-:S02]  /*139b0*/  IADD3.X R5, R5, UR11, RZ, P5, !PT ;  /* 0x0000000b05057c10 */ /* 0x000fc4000affe4ff */
[----:B------:R-:W-:Y:S02]  /*139c0*/  F2FP.F16.F32.PACK_AB R25, RZ, R25 ;  /* 0x00000019ff19723e */ /* 0x000fe400000000ff */
[C---:B------:R-:W-:Y:S01]  /*139d0*/  ISETP.GT.AND P2, PT, R0.reuse, RZ, P0 ;  /* 0x000000ff0000720c */ /* 0x040fe20000744270 */
[----:B------:R-:W-:Y:S01]  /*139e0*/  @P3 STG.E.U16 desc[UR36][R4.64], R24 ;  /* 0x0000001804003986 */ /* 0x000fe2000c101524 */
[----:B------:R-:W-:Y:S01]  /*139f0*/  ISETP.GT.AND P3, PT, R0, 0x1, P0 ;  /* 0x000000010000780c */ /* 0x000fe20000764270 */
[-C--:B------:R-:W-:Y:S02]  /*13a00*/  FMUL R26, R26, R2.reuse ;  /* 0x000000021a1a7220 */ /* 0x080fe40000400000 */
[----:B------:R-:W-:Y:S01]  /*13a10*/  @P4 STG.E.U16 desc[UR36][R4.64+0x2], R25 ;  /* 0x0000021904004986 */ /* 0x000fe2000c101524 */
[----:B------:R-:W-:Y:S01]  /*13a20*/  ISETP.GT.AND P4, PT, R0, 0x8, P1 ;  /* 0x000000080000780c */ /* 0x000fe20000f84270 */
[-C--:B------:R-:W-:Y:S01]  /*13a30*/  FMUL R27, R27, R2.reuse ;  /* 0x000000021b1b7220 */ /* 0x080fe20000400000 */
[----:B0-----:R-:W-:Y:S01]  /*13a40*/  IADD3 R8, P5, R4, UR5, RZ ;  /* 0x0000000504087c10 */ /* 0x001fe2000ffbe0ff */
[----:B------:R-:W-:Y:S01]  /*13a50*/  FMUL R28, R28, R2 ;  /* 0x000000021c1c7220 */ /* 0x000fe20000400000 */
[----:B------:R-:W-:-:S02]  /*13a60*/  F2FP.F16.F32.PACK_AB R26, RZ, R26 ;  /* 0x0000001aff1a723e */ /* 0x000fc400000000ff */
[----:B------:R-:W-:Y:S02]  /*13a70*/  IADD3.X R9, R5, UR4, RZ, P5, !PT ;  /* 0x0000000405097c10 */ /* 0x000fe4000affe4ff */
[----:B------:R-:W-:Y:S02]  /*13a80*/  F2FP.F16.F32.PACK_AB R27, RZ, R27 ;  /* 0x0000001bff1b723e */ /* 0x000fe400000000ff */
[----:B------:R-:W-:Y:S01]  /*13a90*/  F2FP.F16.F32.PACK_AB R28, RZ, R28 ;  /* 0x0000001cff1c723e */ /* 0x000fe200000000ff */
[----:B------:R-:W-:Y:S01]  /*13aa0*/  @P2 STG.E.U16 desc[UR36][R8.64], R26 ;  /* 0x0000001a08002986 */ /* 0x000fe2000c101524 */
[C---:B------:R-:W-:Y:S02]  /*13ab0*/  ISETP.GT.AND P5, PT, R0.reuse, 0x9, P1 ;  /* 0x000000090000780c */ /* 0x040fe40000fa4270 */
[C---:B------:R-:W-:Y:S01]  /*13ac0*/  ISETP.GT.AND P2, PT, R0.reuse, 0x8, P0 ;  /* 0x000000080000780c */ /* 0x040fe20000744270 */
[----:B------:R-:W-:Y:S01]  /*13ad0*/  @P3 STG.E.U16 desc[UR36][R8.64+0x2], R27 ;  /* 0x0000021b08003986 */ /* 0x000fe2000c101524 */
[-C--:B------:R-:W-:Y:S01]  /*13ae0*/  FMUL R29, R29, R2.reuse ;  /* 0x000000021d1d7220 */ /* 0x080fe20000400000 */
[----:B------:R-:W-:Y:S01]  /*13af0*/  ISETP.GT.AND P3, PT, R0, 0x9, P0 ;  /* 0x000000090000780c */ /* 0x000fe20000764270 */
[-C--:B------:R-:W-:Y:S01]  /*13b00*/  FMUL R30, R30, R2.reuse ;  /* 0x000000021e1e7220 */ /* 0x080fe20000400000 */
[----:B------:R-:W-:Y:S01]  /*13b10*/  @P4 STG.E.U16 desc[UR36][R4.64+0x10], R28 ;  /* 0x0000101c04004986 */ /* 0x000fe2000c101524 */
[----:B------:R-:W-:Y:S01]  /*13b20*/  ISETP.GT.AND P4, PT, R0, 0x10, P1 ;  /* 0x000000100000780c */ /* 0x000fe20000f84270 */
[-C--:B------:R-:W-:Y:S01]  /*13b30*/  FMUL R31, R31, R2.reuse ;  /* 0x000000021f1f7220 */ /* 0x080fe20000400000 */
[----:B------:R-:W-:Y:S01]  /*13b40*/  IADD3 R10, P6, R4, UR5, RZ ;  /* 0x00000005040a7c10 */ /* 0x000fe2000ffde0ff */
[----:B------:R-:W-:Y:S01]  /*13b50*/  FMUL R32, R32, R2 ;  /* 0x0000000220207220 */ /* 0x000fe20000400000 */
[----:B------:R-:W-:-:S02]  /*13b60*/  F2FP.F16.F32.PACK_AB R29, RZ, R29 ;  /* 0x0000001dff1d723e */ /* 0x000fc400000000ff */
[----:B------:R-:W-:Y:S02]  /*13b70*/  F2FP.F16.F32.PACK_AB R30, RZ, R30 ;  /* 0x0000001eff1e723e */ /* 0x000fe400000000ff */
[----:B------:R-:W-:Y:S02]  /*13b80*/  IADD3.X R11, R5, UR4, RZ, P6, !PT ;  /* 0x00000004050b7c10 */ /* 0x000fe4000b7fe4ff */
[----:B------:R-:W-:Y:S01]  /*13b90*/  F2FP.F16.F32.PACK_AB R31, RZ, R31 ;  /* 0x0000001fff1f723e */ /* 0x000fe200000000ff */
[----:B------:R-:W-:Y:S01]  /*13ba0*/  @P5 STG.E.U16 desc[UR36][R4.64+0x12], R29 ;  /* 0x0000121d04005986 */ /* 0x000fe2000c101524 */
[----:B------:R-:W-:Y:S02]  /*13bb0*/  F2FP.F16.F32.PACK_AB R32, RZ, R32 ;  /* 0x00000020ff20723e */ /* 0x000fe400000000ff */
[C---:B------:R-:W-:Y:S01]  /*13bc0*/  ISETP.GT.AND P5, PT, R0.reuse, 0x11, P1 ;  /* 0x000000110000780c */ /* 0x040fe20000fa4270 */
[----:B------:R-:W-:Y:S01]  /*13bd0*/  @P2 STG.E.U16 desc[UR36][R10.64+0x10], R30 ;  /* 0x0000101e0a002986 */ /* 0x000fe2000c101524 */
[----:B------:R-:W-:Y:S01]  /*13be0*/  ISETP.GT.AND P2, PT, R0, 0x10, P0 ;  /* 0x000000100000780c */ /* 0x000fe20000744270 */
[----:B------:R-:W-:-:S02]  /*13bf0*/  FMUL R33, R33, R2 ;  /* 0x0000000221217220 */ /* 0x000fc40000400000 */
[----:B------:R-:W-:Y:S01]  /*13c00*/  @P3 STG.E.U16 desc[UR36][R6.64+0x12], R31 ;  /* 0x0000121f06003986 */ /* 0x000fe2000c101524 */
[----:B------:R-:W-:Y:S01]  /*13c10*/  ISETP.GT.AND P3, PT, R0, 0x11, P0 ;  /* 0x000000110000780c */ /* 0x000fe20000764270 */
[-C--:B------:R-:W-:Y:S02]  /*13c20*/  FMUL R34, R34, R2.reuse ;  /* 0x0000000222227220 */ /* 0x080fe40000400000 */
[----:B------:R-:W-:Y:S01]  /*13c30*/  @P4 STG.E.U16 desc[UR36][R4.64+0x20], R32 ;  /* 0x0000202004004986 */ /* 0x000fe2000c101524 */
[----:B------:R-:W-:Y:S01]  /*13c40*/  ISETP.GT.AND P4, PT, R0, 0x18, P1 ;  /* 0x000000180000780c */ /* 0x000fe20000f84270 */
[-C--:B------:R-:W-:Y:S01]  /*13c50*/  FMUL R35, R35, R2.reuse ;  /* 0x0000000223237220 */ /* 0x080fe20000400000 */
[----:B------:R-:W-:Y:S01]  /*13c60*/  FMUL R36, R36, R2 ;  /* 0x0000000224247220 */ /* 0x000fe20000400000 */
[----:B------:R-:W-:Y:S02]  /*13c70*/  F2FP.F16.F32.PACK_AB R33, RZ, R33 ;  /* 0x00000021ff21723e */ /* 0x000fe400000000ff */
[----:B------:R-:W-:-:S02]  /*13c80*/  F2FP.F16.F32.PACK_AB R34, RZ, R34 ;  /* 0x00000022ff22723e */ /* 0x000fc400000000ff */
[----:B------:R-:W-:Y:S01]  /*13c90*/  F2FP.F16.F32.PACK_AB R35, RZ, R35 ;  /* 0x00000023ff23723e */ /* 0x000fe200000000ff */
[----:B------:R-:W-:Y:S01]  /*13ca0*/  @P5 STG.E.U16 desc[UR36][R4.64+0x22], R33 ;  /* 0x0000222104005986 */ /* 0x000fe2000c101524 */
[----:B------:R-:W-:Y:S02]  /*13cb0*/  F2FP.F16.F32.PACK_AB R36, RZ, R36 ;  /* 0x00000024ff24723e */ /* 0x000fe400000000ff */
[C---:B------:R-:W-:Y:S01]  /*13cc0*/  ISETP.GT.AND P5, PT, R0.reuse, 0x19, P1 ;  /* 0x000000190000780c */ /* 0x040fe20000fa4270 */
[----:B------:R-:W-:Y:S01]  /*13cd0*/  @P2 STG.E.U16 desc[UR36][R6.64+0x20], R34 ;  /* 0x0000202206002986 */ /* 0x000fe2000c101524 */
[C---:B------:R-:W-:Y:S01]  /*13ce0*/  ISETP.GT.AND P2, PT, R0.reuse, 0x18, P0 ;  /* 0x000000180000780c */ /* 0x040fe20000744270 */
[-C--:B------:R-:W-:Y:S02]  /*13cf0*/  FMUL R37, R37, R2.reuse ;  /* 0x0000000225257220 */ /* 0x080fe40000400000 */
[----:B------:R-:W-:Y:S01]  /*13d00*/  @P3 STG.E.U16 desc[UR36][R6.64+0x22], R35 ;  /* 0x0000222306003986 */ /* 0x000fe2000c101524 */
[----:B------:R-:W-:Y:S01]  /*13d10*/  ISETP.GT.AND P3, PT, R0, 0x19, P0 ;  /* 0x000000190000780c */ /* 0x000fe20000764270 */
[----:B------:R-:W-:-:S02]  /*13d20*/  FMUL R38, R38, R2 ;  /* 0x0000000226267220 */ /* 0x000fc40000400000 */
[----:B------:R-:W-:Y:S01]  /*13d30*/  @P4 STG.E.U16 desc[UR36][R4.64+0x30], R36 ;  /* 0x0000302404004986 */ /* 0x000fe2000c101524 */
[----:B------:R-:W-:Y:S01]  /*13d40*/  ISETP.GT.AND P4, PT, R0, 0x20, P1 ;  /* 0x000000200000780c */ /* 0x000fe20000f84270 */
[-C--:B------:R-:W-:Y:S01]  /*13d50*/  FMUL R39, R39, R2.reuse ;  /* 0x0000000227277220 */ /* 0x080fe20000400000 */
[----:B------:R-:W-:Y:S01]  /*13d60*/  FMUL R40, R40, R2 ;  /* 0x0000000228287220 */ /* 0x000fe20000400000 */
[----:B------:R-:W-:Y:S02]  /*13d70*/  F2FP.F16.F32.PACK_AB R37, RZ, R37 ;  /* 0x00000025ff25723e */ /* 0x000fe400000000ff */
[----:B------:R-:W-:Y:S02]  /*13d80*/  F2FP.F16.F32.PACK_AB R38, RZ, R38 ;  /* 0x00000026ff26723e */ /* 0x000fe400000000ff */
[----:B------:R-:W-:Y:S01]  /*13d90*/  F2FP.F16.F32.PACK_AB R39, RZ, R39 ;  /* 0x00000027ff27723e */ /* 0x000fe200000000ff */
[----:B------:R-:W-:Y:S01]  /*13da0*/  @P5 STG.E.U16 desc[UR36][R4.64+0x32], R37 ;  /* 0x0000322504005986 */ /* 0x000fe2000c101524 */
[----:B------:R-:W-:-:S02]  /*13db0*/  F2FP.F16.F32.PACK_AB R40, RZ, R40 ;  /* 0x00000028ff28723e */ /* 0x000fc400000000ff */
[C---:B------:R-:W-:Y:S01]  /*13dc0*/  ISETP.GT.AND P5, PT, R0.reuse, 0x21, P1 ;  /* 0x000000210000780c */ /* 0x040fe20000fa4270 */
[----:B------:R-:W-:Y:S01]  /*13dd0*/  @P2 STG.E.U16 desc[UR36][R6.64+0x30], R38 ;  /* 0x0000302606002986 */ /* 0x000fe2000c101524 */
[C---:B------:R-:W-:Y:S01]  /*13de0*/  ISETP.GT.AND P2, PT, R0.reuse, 0x20, P0 ;  /* 0x000000200000780c */ /* 0x040fe20000744270 */
[-C--:B------:R-:W-:Y:S02]  /*13df0*/  FMUL R41, R41, R2.reuse ;  /* 0x0000000229297220 */ /* 0x080fe40000400000 */
[----:B------:R-:W-:Y:S01]  /*13e00*/  @P3 STG.E.U16 desc[UR36][R6.64+0x32], R39 ;  /* 0x0000322706003986 */ /* 0x000fe2000c101524 */
[----:B------:R-:W-:Y:S01]  /*13e10*/  ISETP.GT.AND P3, PT, R0, 0x21, P0 ;  /* 0x000000210000780c */ /* 0x000fe20000764270 */
[-C--:B------:R-:W-:Y:S02]  /*13e20*/  FMUL R42, R42, R2.reuse ;  /* 0x000000022a2a7220 */ /* 0x080fe40000400000 */
[----:B------:R-:W-:Y:S01]  /*13e30*/  @P4 STG.E.U16 desc[UR36][R4.64+0x40], R40 ;  /* 0x0000402804004986 */ /* 0x000fe2000c101524 */
[----:B------:R-:W-:Y:S01]  /*13e40*/  ISETP.GT.AND P4, PT, R0, 0x28, P1 ;  /* 0x000000280000780c */ /* 0x000fe20000f84270 */
[-C--:B------:R-:W-:Y:S01]  /*13e50*/  FMUL R43, R43, R2.reuse ;  /* 0x000000022b2b7220 */ /* 0x080fe20000400000 */
[----:B------:R-:W-:Y:S01]  /*13e60*/  FMUL R44, R44, R2 ;  /* 0x000000022c2c7220 */ /* 0x000fe20000400000 */
[----:B------:R-:W-:-:S02]  /*13e70*/  F2FP.F16.F32.PACK_AB R41, RZ, R41 ;  /* 0x00000029ff29723e */ /* 0x000fc400000000ff */
[----:B------:R-:W-:Y:S02]  /*13e80*/  F2FP.F16.F32.PACK_AB R42, RZ, R42 ;  /* 0x0000002aff2a723e */ /* 0x000fe400000000ff */
        /* <DEDUP_REMOVED lines=357> */
[----:B------:R-:W-:Y:S01]  /*154e0*/  ISETP.GT.AND P2, PT, R0, 0xd8, P0 ;  /* 0x000000d80000780c */ /* 0x000fe20000744270 */
[-C--:B------:R-:W-:Y:S02]  /*154f0*/  FMUL R133, R133, R2.reuse ;  /* 0x0000000285857220 */ /* 0x080fe40000400000 */
[----:B------:R-:W-:Y:S01]  /*15500*/  @P3 STG.E.U16 desc[UR36][R6.64+0x1a2], R131 ;  /* 0x0001a28306003986 */ /* 0x000fe2000c101524 */
[----:B------:R-:W-:-:S03]  /*15510*/  FMUL R134, R134, R2 ;  /* 0x0000000286867220 */ /* 0x000fc60000400000 */
[----:B------:R-:W-:Y:S01]  /*15520*/  @P4 STG.E.U16 desc[UR36][R4.64+0x1b0], R132 ;  /* 0x0001b08404004986 */ /* 0x000fe2000c101524 */
[C---:B------:R-:W-:Y:S01]  /*15530*/  ISETP.GT.AND P4, PT, R0.reuse, 0xd9, P0 ;  /* 0x000000d90000780c */ /* 0x040fe20000784270 */
[----:B------:R-:W-:Y:S01]  /*15540*/  FMUL R135, R135, R2 ;  /* 0x0000000287877220 */ /* 0x000fe20000400000 */
[----:B------:R-:W-:Y:S02]  /*15550*/  F2FP.F16.F32.PACK_AB R133, RZ, R133 ;  /* 0x00000085ff85723e */ /* 0x000fe400000000ff */
[----:B------:R-:W-:Y:S02]  /*15560*/  F2FP.F16.F32.PACK_AB R134, RZ, R134 ;  /* 0x00000086ff86723e */ /* 0x000fe400000000ff */
[----:B------:R-:W-:Y:S01]  /*15570*/  F2FP.F16.F32.PACK_AB R135, RZ, R135 ;  /* 0x00000087ff87723e */ /* 0x000fe200000000ff */
[----:B------:R-:W-:Y:S01]  /*15580*/  @P5 STG.E.U16 desc[UR36][R4.64+0x1b2], R133 ;  /* 0x0001b28504005986 */ /* 0x000fe2000c101524 */
[----:B------:R-:W-:-:S03]  /*15590*/  ISETP.GT.AND P5, PT, R0, 0xe0, P1 ;  /* 0x000000e00000780c */ /* 0x000fc60000fa4270 */
[----:B------:R-:W-:Y:S01]  /*155a0*/  @P2 STG.E.U16 desc[UR36][R6.64+0x1b0], R134 ;  /* 0x0001b08606002986 */ /* 0x000fe2000c101524 */
[----:B------:R-:W-:Y:S01]  /*155b0*/  ISETP.GT.AND P2, PT, R0, 0xe1, P1 ;  /* 0x000000e10000780c */ /* 0x000fe20000f44270 */
[-C--:B------:R-:W-:Y:S01]  /*155c0*/  FMUL R136, R136, R2.reuse ;  /* 0x0000000288887220 */ /* 0x080fe20000400000 */
[C---:B------:R-:W-:Y:S01]  /*155d0*/  ISETP.GT.AND P3, PT, R0.reuse, 0xe0, P0 ;  /* 0x000000e00000780c */ /* 0x040fe20000764270 */
[----:B------:R-:W-:Y:S01]  /*155e0*/  @P4 STG.E.U16 desc[UR36][R6.64+0x1b2], R135 ;  /* 0x0001b28706004986 */ /* 0x000fe2000c101524 */
[-C--:B------:R-:W-:Y:S01]  /*155f0*/  FMUL R137, R137, R2.reuse ;  /* 0x0000000289897220 */ /* 0x080fe20000400000 */
[----:B------:R-:W-:Y:S01]  /*15600*/  ISETP.GT.AND P4, PT, R0, 0xe1, P0 ;  /* 0x000000e10000780c */ /* 0x000fe20000784270 */
[-C--:B------:R-:W-:Y:S01]  /*15610*/  FMUL R138, R138, R2.reuse ;  /* 0x000000028a8a7220 */ /* 0x080fe20000400000 */
[----:B------:R-:W-:Y:S01]  /*15620*/  FMUL R139, R139, R2 ;  /* 0x000000028b8b7220 */ /* 0x000fe20000400000 */
[----:B------:R-:W-:Y:S02]  /*15630*/  F2FP.F16.F32.PACK_AB R136, RZ, R136 ;  /* 0x00000088ff88723e */ /* 0x000fe400000000ff */
[----:B------:R-:W-:-:S02]  /*15640*/  F2FP.F16.F32.PACK_AB R137, RZ, R137 ;  /* 0x00000089ff89723e */ /* 0x000fc400000000ff */
[----:B------:R-:W-:Y:S02]  /*15650*/  F2FP.F16.F32.PACK_AB R138, RZ, R138 ;  /* 0x0000008aff8a723e */ /* 0x000fe400000000ff */
[----:B------:R-:W-:Y:S01]  /*15660*/  F2FP.F16.F32.PACK_AB R139, RZ, R139 ;  /* 0x0000008bff8b723e */ /* 0x000fe200000000ff */
[----:B------:R-:W-:Y:S01]  /*15670*/  @P5 STG.E.U16 desc[UR36][R4.64+0x1c0], R136 ;  /* 0x0001c08804005986 */ /* 0x000fe2000c101524 */
[----:B------:R-:W-:-:S03]  /*15680*/  ISETP.GT.AND P5, PT, R0, 0xe9, P1 ;  /* 0x000000e90000780c */ /* 0x000fc60000fa4270 */
[----:B------:R-:W-:Y:S01]  /*15690*/  @P2 STG.E.U16 desc[UR36][R4.64+0x1c2], R137 ;  /* 0x0001c28904002986 */ /* 0x000fe2000c101524 */
[C---:B------:R-:W-:Y:S02]  /*156a0*/  ISETP.GT.AND P2, PT, R0.reuse, 0xe8, P1 ;  /* 0x000000e80000780c */ /* 0x040fe40000f44270 */
[C---:B------:R-:W-:Y:S01]  /*156b0*/  ISETP.GT.AND P6, PT, R0.reuse, 0xe8, P0 ;  /* 0x000000e80000780c */ /* 0x040fe200007c4270 */
[----:B------:R-:W-:Y:S01]  /*156c0*/  @P3 STG.E.U16 desc[UR36][R6.64+0x1c0], R138 ;  /* 0x0001c08a06003986 */ /* 0x000fe2000c101524 */
[----:B------:R-:W-:Y:S01]  /*156d0*/  ISETP.GT.AND P3, PT, R0, 0xe9, P0 ;  /* 0x000000e90000780c */ /* 0x000fe20000764270 */
[-C--:B------:R-:W-:Y:S01]  /*156e0*/  FMUL R140, R140, R2.reuse ;  /* 0x000000028c8c7220 */ /* 0x080fe20000400000 */
[-C--:B------:R-:W-:Y:S01]  /*156f0*/  FMUL R141, R141, R2.reuse ;  /* 0x000000028d8d7220 */ /* 0x080fe20000400000 */
[----:B------:R-:W-:Y:S01]  /*15700*/  @P4 STG.E.U16 desc[UR36][R6.64+0x1c2], R139 ;  /* 0x0001c28b06004986 */ /* 0x000fe2000c101524 */
[----:B------:R-:W-:Y:S01]  /*15710*/  ISETP.GT.AND P4, PT, R0, 0xf0, P1 ;  /* 0x000000f00000780c */ /* 0x000fe20000f84270 */
[-C--:B------:R-:W-:Y:S01]  /*15720*/  FMUL R142, R142, R2.reuse ;  /* 0x000000028e8e7220 */ /* 0x080fe20000400000 */
[-C--:B------:R-:W-:Y:S01]  /*15730*/  FMUL R143, R143, R2.reuse ;  /* 0x000000028f8f7220 */ /* 0x080fe20000400000 */
[----:B------:R-:W-:Y:S01]  /*15740*/  FMUL R144, R144, R2 ;  /* 0x0000000290907220 */ /* 0x000fe20000400000 */
[----:B------:R-:W-:-:S02]  /*15750*/  F2FP.F16.F32.PACK_AB R140, RZ, R140 ;  /* 0x0000008cff8c723e */ /* 0x000fc400000000ff */
[----:B------:R-:W-:Y:S02]  /*15760*/  F2FP.F16.F32.PACK_AB R141, RZ, R141 ;  /* 0x0000008dff8d723e */ /* 0x000fe400000000ff */
[----:B------:R-:W-:Y:S02]  /*15770*/  F2FP.F16.F32.PACK_AB R142, RZ, R142 ;  /* 0x0000008eff8e723e */ /* 0x000fe400000000ff */
[----:B------:R-:W-:Y:S02]  /*15780*/  F2FP.F16.F32.PACK_AB R143, RZ, R143 ;  /* 0x0000008fff8f723e */ /* 0x000fe400000000ff */
[----:B------:R-:W-:Y:S01]  /*15790*/  F2FP.F16.F32.PACK_AB R144, RZ, R144 ;  /* 0x00000090ff90723e */ /* 0x000fe200000000ff */
[----:B------:R-:W-:Y:S01]  /*157a0*/  @P2 STG.E.U16 desc[UR36][R4.64+0x1d0], R140 ;  /* 0x0001d08c04002986 */ /* 0x000fe2000c101524 */
[----:B------:R-:W-:-:S03]  /*157b0*/  ISETP.GT.AND P2, PT, R0, 0xf1, P1 ;  /* 0x000000f10000780c */ /* 0x000fc60000f44270 */
[----:B------:R-:W-:Y:S01]  /*157c0*/  @P5 STG.E.U16 desc[UR36][R4.64+0x1d2], R141 ;  /* 0x0001d28d04005986 */ /* 0x000fe2000c101524 */
[----:B------:R-:W-:-:S03]  /*157d0*/  ISETP.GT.AND P5, PT, R0, 0xf0, P0 ;  /* 0x000000f00000780c */ /* 0x000fc600007a4270 */
[----:B------:R-:W-:Y:S01]  /*157e0*/  @P6 STG.E.U16 desc[UR36][R6.64+0x1d0], R142 ;  /* 0x0001d08e06006986 */ /* 0x000fe2000c101524 */
[----:B------:R-:W-:-:S03]  /*157f0*/  FMUL R145, R145, R2 ;  /* 0x0000000291917220 */ /* 0x000fc60000400000 */
[----:B------:R-:W-:Y:S01]  /*15800*/  @P3 STG.E.U16 desc[UR36][R6.64+0x1d2], R143 ;  /* 0x0001d28f06003986 */ /* 0x000fe2000c101524 */
[----:B------:R-:W-:-:S03]  /*15810*/  ISETP.GT.AND P3, PT, R0, 0xf8, P1 ;  /* 0x000000f80000780c */ /* 0x000fc60000f64270 */
[----:B------:R-:W-:Y:S01]  /*15820*/  @P4 STG.E.U16 desc[UR36][R4.64+0x1e0], R144 ;  /* 0x0001e09004004986 */ /* 0x000fe2000c101524 */
[----:B------:R-:W-:Y:S01]  /*15830*/  ISETP.GT.AND P4, PT, R0, 0xf1, P0 ;  /* 0x000000f10000780c */ /* 0x000fe20000784270 */
[-C--:B------:R-:W-:Y:S01]  /*15840*/  FMUL R146, R146, R2.reuse ;  /* 0x0000000292927220 */ /* 0x080fe20000400000 */
[C---:B------:R-:W-:Y:S01]  /*15850*/  ISETP.GT.AND P1, PT, R0.reuse, 0xf9, P1 ;  /* 0x000000f90000780c */ /* 0x040fe20000f24270 */
[-C--:B------:R-:W-:Y:S01]  /*15860*/  FMUL R147, R147, R2.reuse ;  /* 0x0000000293937220 */ /* 0x080fe20000400000 */
[----:B------:R-:W-:Y:S01]  /*15870*/  ISETP.GT.AND P6, PT, R0, 0xf8, P0 ;  /* 0x000000f80000780c */ /* 0x000fe200007c4270 */
[-C--:B------:R-:W-:Y:S01]  /*15880*/  FMUL R148, R148, R2.reuse ;  /* 0x0000000294947220 */ /* 0x080fe20000400000 */
[----:B------:R-:W-:Y:S01]  /*15890*/  FMUL R149, R149, R2 ;  /* 0x0000000295957220 */ /* 0x000fe20000400000 */
[----:B------:R-:W-:Y:S02]  /*158a0*/  F2FP.F16.F32.PACK_AB R145, RZ, R145 ;  /* 0x00000091ff91723e */ /* 0x000fe400000000ff */
[----:B------:R-:W-:-:S02]  /*158b0*/  F2FP.F16.F32.PACK_AB R146, RZ, R146 ;  /* 0x00000092ff92723e */ /* 0x000fc400000000ff */
[----:B------:R-:W-:Y:S02]  /*158c0*/  ISETP.GT.AND P0, PT, R0, 0xf9, P0 ;  /* 0x000000f90000780c */ /* 0x000fe40000704270 */
[----:B------:R-:W-:Y:S01]  /*158d0*/  F2FP.F16.F32.PACK_AB R147, RZ, R147 ;  /* 0x00000093ff93723e */ /* 0x000fe200000000ff */
[----:B------:R-:W-:Y:S01]  /*158e0*/  FMUL R150, R150, R2 ;  /* 0x0000000296967220 */ /* 0x000fe20000400000 */
[----:B------:R-:W-:Y:S02]  /*158f0*/  F2FP.F16.F32.PACK_AB R148, RZ, R148 ;  /* 0x00000094ff94723e */ /* 0x000fe400000000ff */
[----:B------:R-:W-:Y:S01]  /*15900*/  F2FP.F16.F32.PACK_AB R149, RZ, R149 ;  /* 0x00000095ff95723e */ /* 0x000fe200000000ff */
[----:B------:R-:W-:Y:S01]  /*15910*/  FMUL R151, R151, R2 ;  /* 0x0000000297977220 */ /* 0x000fe20000400000 */
[----:B------:R-:W-:Y:S01]  /*15920*/  @P2 STG.E.U16 desc[UR36][R4.64+0x1e2], R145 ;  /* 0x0001e29104002986 */ /* 0x000fe2000c101524 */
[----:B------:R-:W-:-:S03]  /*15930*/  F2FP.F16.F32.PACK_AB R150, RZ, R150 ;  /* 0x00000096ff96723e */ /* 0x000fc600000000ff */
[----:B------:R-:W-:Y:S01]  /*15940*/  @P5 STG.E.U16 desc[UR36][R6.64+0x1e0], R146 ;  /* 0x0001e09206005986 */ /* 0x000fe2000c101524 */
[----:B------:R-:W-:-:S03]  /*15950*/  F2FP.F16.F32.PACK_AB R151, RZ, R151 ;  /* 0x00000097ff97723e */ /* 0x000fc600000000ff */
[----:B------:R-:W-:Y:S04]  /*15960*/  @P4 STG.E.U16 desc[UR36][R6.64+0x1e2], R147 ;  /* 0x0001e29306004986 */ /* 0x000fe8000c101524 */
[----:B------:R-:W-:Y:S04]  /*15970*/  @P3 STG.E.U16 desc[UR36][R4.64+0x1f0], R148 ;  /* 0x0001f09404003986 */ /* 0x000fe8000c101524 */
[----:B------:R0:W-:Y:S02]  /*15980*/  @P1 STG.E.U16 desc[UR36][R4.64+0x1f2], R149 ;  /* 0x0001f29504001986 */ /* 0x0001e4000c101524 */
[----:B0-----:R-:W-:-:S02]  /*15990*/  @P6 IMAD.MOV.U32 R4, RZ, RZ, R6 ;  /* 0x000000ffff046224 */ /* 0x001fc400078e0006 */
[----:B------:R-:W-:-:S05]  /*159a0*/  @P6 IMAD.MOV.U32 R5, RZ, RZ, R7 ;  /* 0x000000ffff056224 */ /* 0x000fca00078e0007 */
[----:B------:R0:W-:Y:S04]  /*159b0*/  @P6 STG.E.U16 desc[UR36][R4.64+0x1f0], R150 ;  /* 0x0001f09604006986 */ /* 0x0001e8000c101524 */
[----:B------:R0:W-:Y:S02]  /*159c0*/  @P0 STG.E.U16 desc[UR36][R6.64+0x1f2], R151 ;  /* 0x0001f29706000986 */ /* 0x0001e4000c101524 */
.L_x_542:
[----:B------:R-:W-:Y:S05]  /*159d0*/  BSYNC B0 ;  /* 0x0000000000007941 */ /* 0x000fea0003800000 */
.L_x_34:
[----:B0-----:R-:W2:Y:S04]  /*159e0*/  LDL.LU R5, [R1+0x200] ;  /* 0x0002000001057983 */ /* 0x001ea80000300800 */
[----:B------:R-:W2:Y:S01]  /*159f0*/  LDL.LU R4, [R1+0x204] ;  /* 0x0002040001047983 */ /* 0x000ea20000300800 */
[----:B------:R-:W-:Y:S01]  /*15a00*/  ULDC UR4, c[0x0][0xc] ;  /* 0x0000030000047ab9 */ /* 0x000fe20000000800 */
[----:B------:R-:W-:Y:S01]  /*15a10*/  ULDC UR5, c[0x0][0x10] ;  /* 0x0000040000057ab9 */ /* 0x000fe20000000800 */
[----:B-----5:R-:W2:Y:S01]  /*15a20*/  LDC R3, c[0x0][0x14] ;  /* 0x00000500ff037b82 */ /* 0x020ea20000000800 */
[----:B------:R-:W-:Y:S01]  /*15a30*/  UIMAD.WIDE.U32 UR4, UR4, UR5, URZ ;  /* 0x00000005040472a5 */ /* 0x000fe2000f8e003f */
[----:B----4-:R-:W-:Y:S01]  /*15a40*/  PRMT R0, RZ, 0x7610, R0 ;  /* 0x00007610ff007816 */ /* 0x010fe20000000000 */
[----:B------:R-:W-:Y:S01]  /*15a50*/  UMOV UR42, 0xffffffff ;  /* 0xffffffff002a7882 */ /* 0x000fe20000000000 */
[----:B------:R-:W-:-:S03]  /*15a60*/  UMOV UR43, 0xffffffff ;  /* 0xffffffff002b7882 */ /* 0x000fc60000000000 */
[----:B--2---:R-:W-:-:S04]  /*15a70*/  IMAD.WIDE.U32 R4, R3, UR4, R4 ;  /* 0x0000000403047c25 */ /* 0x004fc8000f8e0004 */
[----:B------:R-:W-:Y:S01]  /*15a80*/  IMAD R3, R3, UR5, RZ ;  /* 0x0000000503037c24 */ /* 0x000fe2000f8e02ff */
[----:B------:R-:W-:Y:S01]  /*15a90*/  ULDC.64 UR4, c[0x0][0x650] ;  /* 0x0001940000047ab9 */ /* 0x000fe20000000a00 */
[----:B------:R-:W-:Y:S01]  /*15aa0*/  IMAD.MOV.U32 R7, RZ, RZ, R4 ;  /* 0x000000ffff077224 */ /* 0x000fe200078e0004 */
[----:B------:R-:W-:Y:S02]  /*15ab0*/  ISETP.GE.U32.AND P0, PT, R4, UR4, PT ;  /* 0x0000000404007c0c */ /* 0x000fe4000bf06070 */
[----:B------:R-:W-:-:S04]  /*15ac0*/  IADD3 R6, R5, R3, RZ ;  /* 0x0000000305067210 */ /* 0x000fc80007ffe0ff */
[----:B------:R-:W-:Y:S01]  /*15ad0*/  ISETP.GE.U32.AND.EX P0, PT, R6, UR5, PT, P0 ;  /* 0x0000000506007c0c */ /* 0x000fe2000bf06100 */
[----:B------:R0:W-:Y:S04]  /*15ae0*/  STL [R1+0x200], R6 ;  /* 0x0002000601007387 */ /* 0x0001e80000100800 */
[----:B------:R0:W-:Y:S08]  /*15af0*/  STL [R1+0x204], R7 ;  /* 0x0002040701007387 */ /* 0x0001f00000100800 */
[----:B------:R-:W-:Y:S05]  /*15b00*/  @P0 BRA `(.L_x_543) ;  /* 0x0000000400880947 */ /* 0x000fea0003800000 */
[----:B------:R-:W2:Y:S01]  /*15b10*/  S2UR UR6, SR_CTAID.X ;  /* 0x00000000000679c3 */ /* 0x000ea20000002500 */
[----:B------:R-:W-:Y:S01]  /*15b20*/  ULDC.64 UR12, c[0x0][0x628] ;  /* 0x00018a00000c7ab9 */ /* 0x000fe20000000a00 */
[----:B------:R-:W-:Y:S01]  /*15b30*/  ULDC UR4, c[0x0][0x150] ;  /* 0x0000540000047ab9 */ /* 0x000fe20000000800 */
[----:B------:R-:W-:Y:S01]  /*15b40*/  ISETP.NE.U32.AND P0, PT, RZ, UR12, PT ;  /* 0x0000000cff007c0c */ /* 0x000fe2000bf05070 */
[----:B------:R-:W-:Y:S01]  /*15b50*/  ULDC UR15, c[0x0][0x630] ;  /* 0x00018c00000f7ab9 */ /* 0x000fe20000000800 */
[C---:B------:R-:W-:Y:S01]  /*15b60*/  R2UR UR16, R7.reuse ;  /* 0x00000000071072ca */ /* 0x040fe200000e0000 */
[----:B------:R-:W-:Y:S01]  /*15b70*/  ULDC UR19, c[0x0][0x154] ;  /* 0x0000550000137ab9 */ /* 0x000fe20000000800 */
[----:B------:R-:W-:Y:S01]  /*15b80*/  ISETP.NE.AND.EX P0, PT, RZ, UR13, PT, P0 ;  /* 0x0000000dff007c0c */ /* 0x000fe2000bf05300 */
[----:B------:R-:W4:Y:S01]  /*15b90*/  S2UR UR18, SR_CTAID.Y ;  /* 0x00000000001279c3 */ /* 0x000f220000002600 */
[----:B------:R-:W-:Y:S02]  /*15ba0*/  R2UR UR17, R6 ;  /* 0x00000000061172ca */ /* 0x000fe400000e0000 */
[----:B------:R-:W-:-:S02]  /*15bb0*/  R2UR UR10, R7 ;  /* 0x00000000070a72ca */ /* 0x000fc400000e0000 */
[----:B------:R-:W-:Y:S02]  /*15bc0*/  R2UR UR11, R6 ;  /* 0x00000000060b72ca */ /* 0x000fe400000e0000 */
[----:B--2---:R-:W-:-:S05]  /*15bd0*/  I2FP.F32.U32 R0, UR6 ;  /* 0x0000000600007c45 */ /* 0x004fca0008201000 */
[----:B------:R-:W-:-:S04]  /*15be0*/  FMUL R0, R0, UR4 ;  /* 0x0000000400007c20 */ /* 0x000fc80008400000 */
[----:B------:R2:W0:Y:S01]  /*15bf0*/  F2I.U32.TRUNC.NTZ R3, R0 ;  /* 0x0000000000037305 */ /* 0x000422000020f000 */
[----:B----4-:R-:W-:Y:S05]  /*15c00*/  @!P0 BRA `(.L_x_544) ;  /* 0x0000000000308947 */ /* 0x010fea0003800000 */
        /* <DEDUP_REMOVED lines=12> */
.L_x_544:
[----:B------:R-:W-:Y:S01]  /*15cd0*/  USHF.R.U64 UR43, UR10, UR15, UR11 ;  /* 0x0000000f0a2b7299 */ /* 0x000fe2000800120b */
[----:B--2---:R-:W-:Y:S01]  /*15ce0*/  I2FP.F32.U32 R0, UR18 ;  /* 0x0000001200007c45 */ /* 0x004fe20008201000 */
[----:B------:R-:W-:Y:S02]  /*15cf0*/  USHF.R.U32.HI UR4, URZ, UR15, UR11 ;  /* 0x0000000f3f047299 */ /* 0x000fe4000801160b */
[----:B------:R-:W-:Y:S02]  /*15d00*/  UIADD3 UR10, UP0, URZ, -UR43, URZ ;  /* 0x8000002b3f0a7290 */ /* 0x000fe4000ff1e03f */
[----:B------:R-:W-:Y:S01]  /*15d10*/  FMUL R0, R0, UR19 ;  /* 0x0000001300007c20 */ /* 0x000fe20008400000 */
[----:B------:R-:W-:Y:S01]  /*15d20*/  ULDC.64 UR12, c[0x0][0x620] ;  /* 0x00018800000c7ab9 */ /* 0x000fe20000000a00 */
[----:B------:R-:W-:Y:S01]  /*15d30*/  UIADD3.X UR4, URZ, ~UR4, URZ, UP0, !UPT ;  /* 0x800000043f047290 */ /* 0x000fe200087fe43f */
[----:B------:R-:W-:Y:S01]  /*15d40*/  UMOV UR8, UR16 ;  /* 0x0000001000087c82 */ /* 0x000fe20008000000 */
[----:B------:R-:W-:-:S02]  /*15d50*/  UMOV UR9, UR17 ;  /* 0x0000001100097c82 */ /* 0x000fc40008000000 */
[----:B------:R-:W-:Y:S01]  /*15d60*/  UIMAD UR4, UR4, UR12, URZ ;  /* 0x0000000c040472a4 */ /* 0x000fe2000f8e023f */
[----:B------:R-:W2:Y:S01]  /*15d70*/  F2I.U32.TRUNC.NTZ R0, R0 ;  /* 0x0000000000007305 */ /* 0x000ea2000020f000 */
[----:B------:R-:W-:Y:S01]  /*15d80*/  UIMAD.WIDE.U32 UR8, UR10, UR12, UR8 ;  /* 0x0000000c0a0872a5 */ /* 0x000fe2000f8e0008 */
[----:B0-----:R-:W-:Y:S01]  /*15d90*/  R2UR UR12, R3 ;  /* 0x00000000030c72ca */ /* 0x001fe200000e0000 */
[----:B------:R-:W-:Y:S01]  /*15da0*/  UIMAD UR10, UR10, UR13, UR4 ;  /* 0x0000000d0a0a72a4 */ /* 0x000fe2000f8e0204 */
[----:B------:R-:W-:Y:S01]  /*15db0*/  ULDC UR11, c[0x0][0x618] ;  /* 0x00018600000b7ab9 */ /* 0x000fe20000000800 */
[----:B------:R-:W-:Y:S02]  /*15dc0*/  ULDC UR21, c[0x0][0x658] ;  /* 0x0001960000157ab9 */ /* 0x000fe40000000800 */
[----:B------:R-:W-:Y:S01]  /*15dd0*/  UIADD3 UR9, UR9, UR10, URZ ;  /* 0x0000000a09097290 */ /* 0x000fe2000fffe03f */
[----:B------:R-:W-:Y:S01]  /*15de0*/  UMOV UR15, 0xffffffff ;  /* 0xffffffff000f7882 */ /* 0x000fe20000000000 */
[----:B------:R-:W-:Y:S01]  /*15df0*/  ULDC.64 UR4, c[0x0][0x640] ;  /* 0x0001900000047ab9 */ /* 0x000fe20000000a00 */
[----:B------:R-:W-:Y:S01]  /*15e00*/  USHF.L.U32 UR15, UR15, UR21, URZ ;  /* 0x000000150f0f7299 */ /* 0x000fe2000800063f */
[----:B------:R-:W-:Y:S01]  /*15e10*/  ISETP.NE.U32.AND P0, PT, RZ, UR4, PT ;  /* 0x00000004ff007c0c */ /* 0x000fe2000bf05070 */
[----:B------:R-:W-:-:S02]  /*15e20*/  USHF.R.U64 UR16, UR8, UR11, UR9 ;  /* 0x0000000b08107299 */ /* 0x000fc40008001209 */
[----:B------:R-:W-:Y:S01]  /*15e30*/  USHF.R.U32.HI UR8, URZ, UR11, UR9 ;  /* 0x0000000b3f087299 */ /* 0x000fe20008011609 */
[----:B--2---:R-:W-:Y:S01]  /*15e40*/  R2UR UR14, R0 ;  /* 0x00000000000e72ca */ /* 0x004fe200000e0000 */
[----:B------:R-:W-:Y:S01]  /*15e50*/  ULDC UR17, c[0x0][0x608] ;  /* 0x0001820000117ab9 */ /* 0x000fe20000000800 */
[----:B------:R-:W-:Y:S01]  /*15e60*/  ULOP3.LUT UR41, URZ, UR15, URZ, 0x33, !UPT ;  /* 0x0000000f3f297292 */ /* 0x000fe2000f8e333f */
[----:B------:R-:W-:Y:S01]  /*15e70*/  ISETP.NE.AND.EX P0, PT, RZ, UR5, PT, P0 ;  /* 0x00000005ff007c0c */ /* 0x000fe2000bf05300 */
[----:B------:R-:W-:Y:S02]  /*15e80*/  USHF.R.U64 UR15, UR16, UR17, UR8 ;  /* 0x00000011100f7299 */ /* 0x000fe40008001208 */
[----:B------:R-:W-:Y:S02]  /*15e90*/  USHF.R.U32.HI UR8, URZ, UR17, UR8 ;  /* 0x000000113f087299 */ /* 0x000fe40008011608 */
[----:B------:R-:W-:Y:S02]  /*15ea0*/  UIADD3 UR12, -UR12, URZ, URZ ;  /* 0x0000003f0c0c7290 */ /* 0x000fe4000fffe13f */
[----:B------:R-:W-:Y:S01]  /*15eb0*/  USHF.R.U64 UR17, UR15, UR21, UR8 ;  /* 0x000000150f117299 */ /* 0x000fe20008001208 */
[----:B------:R-:W-:Y:S01]  /*15ec0*/  UMOV UR19, 0x1 ;  /* 0x0000000100137882 */ /* 0x000fe20000000000 */
[----:B------:R-:W-:Y:S01]  /*15ed0*/  ULDC UR13, c[0x0][0x144] ;  /* 0x00005100000d7ab9 */ /* 0x000fe20000000800 */
[----:B------:R-:W-:Y:S01]  /*15ee0*/  ULDC UR7, c[0x0][0x600] ;  /* 0x0001800000077ab9 */ /* 0x000fe20000000800 */
[----:B------:R-:W-:-:S02]  /*15ef0*/  USHF.L.U32 UR24, UR19, UR21, URZ ;  /* 0x0000001513187299 */ /* 0x000fc4000800063f */
[----:B------:R-:W-:Y:S02]  /*15f00*/  USHF.R.U32.HI UR8, URZ, UR21, UR8 ;  /* 0x000000153f087299 */ /* 0x000fe40008011608 */
[----:B------:R-:W-:Y:S02]  /*15f10*/  UIMAD UR21, UR13, UR12, UR6 ;  /* 0x0000000c0d1572a4 */ /* 0x000fe4000f8e0206 */
[----:B------:R-:W-:Y:S02]  /*15f20*/  UIADD3 UR20, UR7, -0x1, URZ ;  /* 0xffffffff07147890 */ /* 0x000fe4000fffe03f */
[----:B------:R-:W-:Y:S01]  /*15f30*/  UIADD3 UR19, -UR14, URZ, URZ ;  /* 0x0000003f0e137290 */ /* 0x000fe2000fffe13f */
[----:B------:R-:W-:Y:S01]  /*15f40*/  ULDC UR25, c[0x0][0x148] ;  /* 0x0000520000197ab9 */ /* 0x000fe20000000800 */
[----:B------:R-:W-:Y:S01]  /*15f50*/  ULDC UR22, c[0x0][0x648] ;  /* 0x0001920000167ab9 */ /* 0x000fe20000000800 */
[----:B------:R-:W-:Y:S01]  /*15f60*/  ULDC UR23, c[0x0][0x638] ;  /* 0x00018e0000177ab9 */ /* 0x000fe20000000800 */
        /* <DEDUP_REMOVED lines=14> */
.L_x_545:
[----:B------:R-:W-:Y:S01]  /*16050*/  UISETP.NE.AND UP0, UPT, UR45, URZ, UPT ;  /* 0x0000003f2d00728c */ /* 0x000fe2000bf05270 */
[----:B------:R-:W-:Y:S01]  /*16060*/  IMAD.MOV.U32 R0, RZ, RZ, 0x1 ;  /* 0x00000001ff007424 */ /* 0x000fe200078e00ff */
[----:B------:R-:W-:Y:S02]  /*16070*/  USHF.R.U64 UR4, UR6, UR22, UR8 ;  /* 0x0000001606047299 */ /* 0x000fe40008001208 */
[----:B------:R-:W-:Y:S02]  /*16080*/  ULOP3.LUT UR41, UR15, UR41, URZ, 0xc0, !UPT ;  /* 0x000000290f297292 */ /* 0x000fe4000f8ec03f */
[----:B------:R-:W-:Y:S02]  /*16090*/  UIADD3 UR5, -UR4, URZ, URZ ;  /* 0x0000003f04057290 */ /* 0x000fe4000fffe13f */
[----:B------:R-:W-:Y:S02]  /*160a0*/  UIMAD UR41, UR24, UR4, UR41 ;  /* 0x00000004182972a4 */ /* 0x000fe4000f8e0229 */
[----:B------:R-:W-:-:S02]  /*160b0*/  ULOP3.LUT UR16, UR16, UR20, URZ, 0xc0, !UPT ;  /* 0x0000001410107292 */ /* 0x000fc4000f8ec03f */
[----:B------:R-:W-:Y:S02]  /*160c0*/  @UP0 UIMAD UR21, UR25, UR19, UR18 ;  /* 0x00000013191502a4 */ /* 0x000fe4000f8e0212 */
[----:B------:R-:W-:-:S03]  /*160d0*/  UIMAD UR4, UR5, UR23, UR17 ;  /* 0x00000017050472a4 */ /* 0x000fc6000f8e0211 */
[----:B------:R-:W-:Y:S01]  /*160e0*/  ULDC UR5, c[0x0][0x610] ;  /* 0x0001840000057ab9 */ /* 0x000fe20000000800 */
[----:B------:R-:W-:Y:S02]  /*160f0*/  UIMAD UR4, UR4, UR7, UR16 ;  /* 0x00000007040472a4 */ /* 0x000fe4000f8e0210 */
[----:B------:R-:W-:-:S04]  /*16100*/  UIMAD UR41, UR41, UR5, UR21 ;  /* 0x00000005292972a4 */ /* 0x000fc8000f8e0215 */
[----:B------:R-:W-:Y:S02]  /*16110*/  USEL UR42, UR4, UR41, !UP0 ;  /* 0x00000029042a7287 */ /* 0x000fe4000c000000 */
[----:B------:R-:W-:-:S12]  /*16120*/  USEL UR41, UR41, UR4, !UP0 ;  /* 0x0000000429297287 */ /* 0x000fd8000c000000 */
.L_x_543:
[----:B------:R-:W-:-:S13]  /*16130*/  LOP3.LUT P0, RZ, R0, 0xff, RZ, 0xc0, !PT ;  /* 0x000000ff00ff7812 */ /* 0x000fda000780c0ff */
[----:B------:R-:W-:Y:S05]  /*16140*/  @P0 BRA `(.L_x_546) ;  /* 0xfffffeb000a00947 */ /* 0x000fea000383ffff */
[----:B------:R-:W-:Y:S05]  /*16150*/  EXIT ;  /* 0x000000000000794d */ /* 0x000fea0003800000 */
.L_x_7:
[----:B------:R-:W2:Y:S01]  /*16160*/  LDL R5, [R1+0x204] ;  /* 0x0002040001057983 */ /* 0x000ea20000100800 */
[----:B------:R-:W-:-:S03]  /*16170*/  ULDC.64 UR4, c[0x0][0x650] ;  /* 0x0001940000047ab9 */ /* 0x000fc60000000a00 */
[----:B------:R-:W3:Y:S01]  /*16180*/  LDL R4, [R1+0x200] ;  /* 0x0002000001047983 */ /* 0x000ee20000100800 */
[----:B------:R-:W-:Y:S01]  /*16190*/  PRMT R0, RZ, 0x7610, R0 ;  /* 0x00007610ff007816 */ /* 0x000fe20000000000 */
[----:B------:R-:W-:Y:S02]  /*161a0*/  IMAD.MOV.U32 R2, RZ, RZ, -0x1 ;  /* 0xffffffffff027424 */ /* 0x000fe400078e00ff */
[----:B------:R-:W-:Y:S02]  /*161b0*/  IMAD.MOV.U32 R3, RZ, RZ, -0x1 ;  /* 0xffffffffff037424 */ /* 0x000fe400078e00ff */
[----:B------:R-:W-:Y:S01]  /*161c0*/  IMAD.MOV.U32 R9, RZ, RZ, -0x1 ;  /* 0xffffffffff097424 */ /* 0x000fe200078e00ff */
[----:B--2---:R-:W-:-:S04]  /*161d0*/  ISETP.GE.U32.AND P0, PT, R5, UR4, PT ;  /* 0x0000000405007c0c */ /* 0x004fc8000bf06070 */
[----:B---3--:R-:W-:-:S13]  /*161e0*/  ISETP.GE.U32.AND.EX P0, PT, R4, UR5, PT, P0 ;  /* 0x0000000504007c0c */ /* 0x008fda000bf06100 */
        /* <DEDUP_REMOVED lines=21> */
.L_x_548:
[----:B------:R-:W-:Y:S01]  /*16340*/  USHF.R.U64 UR4, UR14, UR19, UR15 ;  /* 0x000000130e047299 */ /* 0x000fe2000800120f */
[----:B------:R-:W-:Y:S01]  /*16350*/  R2UR UR7, R4 ;  /* 0x00000000040772ca */ /* 0x000fe200000e0000 */
[----:B------:R-:W-:Y:S02]  /*16360*/  USHF.R.U32.HI UR5, URZ, UR19, UR15 ;  /* 0x000000133f057299 */ /* 0x000fe4000801160f */
[----:B------:R-:W-:Y:S01]  /*16370*/  UIADD3 UR13, UP0, URZ, -UR4, URZ ;  /* 0x800000043f0d7290 */ /* 0x000fe2000ff1e03f */
[----:B------:R-:W-:Y:S01]  /*16380*/  ULDC.64 UR14, c[0x0][0x620] ;  /* 0x00018800000e7ab9 */ /* 0x000fe20000000a00 */
[----:B------:R-:W-:Y:S02]  /*16390*/  UMOV UR6, UR20 ;  /* 0x0000001400067c82 */ /* 0x000fe40008000000 */
[----:B------:R-:W-:Y:S02]  /*163a0*/  UIADD3.X UR5, URZ, ~UR5, URZ, UP0, !UPT ;  /* 0x800000053f057290 */ /* 0x000fe400087fe43f */
[----:B------:R-:W-:-:S02]  /*163b0*/  UISETP.NE.AND UP1, UPT, UR45, URZ, UPT ;  /* 0x0000003f2d00728c */ /* 0x000fc4000bf25270 */
[----:B------:R-:W-:Y:S02]  /*163c0*/  UIMAD UR5, UR5, UR14, URZ ;  /* 0x0000000e050572a4 */ /* 0x000fe4000f8e023f */
[----:B------:R-:W-:Y:S02]  /*163d0*/  UIMAD.WIDE.U32 UR6, UR13, UR14, UR6 ;  /* 0x0000000e0d0672a5 */ /* 0x000fe4000f8e0006 */
[----:B------:R-:W-:Y:S01]  /*163e0*/  UIMAD UR5, UR13, UR15, UR5 ;  /* 0x0000000f0d0572a4 */ /* 0x000fe2000f8e0205 */
[----:B------:R-:W-:Y:S02]  /*163f0*/  ULDC UR14, c[0x0][0x608] ;  /* 0x00018200000e7ab9 */ /* 0x000fe40000000800 */
[----:B------:R-:W-:Y:S01]  /*16400*/  ULDC UR13, c[0x0][0x618] ;  /* 0x00018600000d7ab9 */ /* 0x000fe20000000800 */
[----:B------:R-:W-:Y:S01]  /*16410*/  UIADD3 UR5, UR7, UR5, URZ ;  /* 0x0000000507057290 */ /* 0x000fe2000fffe03f */
[----:B------:R-:W-:Y:S01]  /*16420*/  ULDC UR22, c[0x0][0x658] ;  /* 0x0001960000167ab9 */ /* 0x000fe20000000800 */
[----:B------:R-:W-:-:S02]  /*16430*/  @UP1 UIMAD UR8, UR11, UR12, UR10 ;  /* 0x0000000c0b0812a4 */ /* 0x000fc4000f8e020a */
[----:B------:R-:W-:Y:S02]  /*16440*/  USHF.R.U64 UR17, UR6, UR13, UR5 ;  /* 0x0000000d06117299 */ /* 0x000fe40008001205 */
[----:B------:R-:W-:Y:S01]  /*16450*/  USHF.R.U32.HI UR5, URZ, UR13, UR5 ;  /* 0x0000000d3f057299 */ /* 0x000fe20008011605 */
[----:B------:R-:W-:Y:S01]  /*16460*/  ULDC.64 UR6, c[0x0][0x640] ;  /* 0x0001900000067ab9 */ /* 0x000fe20000000a00 */
[----:B------:R-:W-:Y:S01]  /*16470*/  UMOV UR10, 0xffffffff ;  /* 0xffffffff000a7882 */ /* 0x000fe20000000000 */
[----:B------:R-:W-:Y:S01]  /*16480*/  ISETP.NE.U32.AND P0, PT, RZ, UR6, PT ;  /* 0x00000006ff007c0c */ /* 0x000fe2000bf05070 */
[----:B------:R-:W-:Y:S02]  /*16490*/  USHF.R.U64 UR18, UR17, UR14, UR5 ;  /* 0x0000000e11127299 */ /* 0x000fe40008001205 */
[----:B------:R-:W-:Y:S01]  /*164a0*/  USHF.R.U32.HI UR5, URZ, UR14, UR5 ;  /* 0x0000000e3f057299 */ /* 0x000fe20008011605 */
[----:B------:R-:W-:Y:S01]  /*164b0*/  ISETP.NE.AND.EX P0, PT, RZ, UR7, PT, P0 ;  /* 0x00000007ff007c0c */ /* 0x000fe2000bf05300 */
[----:B------:R-:W-:-:S02]  /*164c0*/  USHF.L.U32 UR11, UR10, UR22, URZ ;  /* 0x000000160a0b7299 */ /* 0x000fc4000800063f */
[----:B------:R-:W-:Y:S01]  /*164d0*/  USHF.R.U64 UR19, UR18, UR22, UR5 ;  /* 0x0000001612137299 */ /* 0x000fe20008001205 */
[----:B------:R-:W-:Y:S01]  /*164e0*/  ULDC UR20, c[0x0][0x600] ;  /* 0x0001800000147ab9 */ /* 0x000fe20000000800 */
[----:B------:R-:W-:Y:S02]  /*164f0*/  USHF.R.U32.HI UR10, URZ, UR22, UR5 ;  /* 0x000000163f0a7299 */ /* 0x000fe40008011605 */
[----:B------:R-:W-:Y:S02]  /*16500*/  UIADD3 UR21, UR20, -0x1, URZ ;  /* 0xffffffff14157890 */ /* 0x000fe4000fffe03f */
[----:B------:R-:W-:Y:S01]  /*16510*/  ULOP3.LUT UR26, URZ, UR11, URZ, 0x33, !UPT ;  /* 0x0000000b3f1a7292 */ /* 0x000fe2000f8e333f */
        /* <DEDUP_REMOVED lines=17> */
.L_x_549:
[----:B------:R-:W-:Y:S01]  /*16630*/  USHF.R.U64 UR6, UR5, UR23, UR10 ;  /* 0x0000001705067299 */ /* 0x000fe2000800120a */
[----:B------:R-:W-:Y:S01]  /*16640*/  MOV R0, 0x1 ;  /* 0x0000000100007802 */ /* 0x000fe20000000f00 */
[----:B------:R-:W-:Y:S01]  /*16650*/  USHF.L.U32 UR25, UR25, UR22, URZ ;  /* 0x0000001619197299 */ /* 0x000fe2000800063f */
[----:B------:R-:W-:Y:S01]  /*16660*/  IMAD.U32 R9, RZ, RZ, UR4 ;  /* 0x00000004ff097e24 */ /* 0x000fe2000f8e00ff */
[----:B------:R-:W-:Y:S02]  /*16670*/  ULOP3.LUT UR5, UR18, UR26, URZ, 0xc0, !UPT ;  /* 0x0000001a12057292 */ /* 0x000fe4000f8ec03f */
[----:B------:R-:W-:Y:S02]  /*16680*/  UIADD3 UR7, -UR6, URZ, URZ ;  /* 0x0000003f06077290 */ /* 0x000fe4000fffe13f */
[----:B------:R-:W-:Y:S02]  /*16690*/  UIMAD UR6, UR25, UR6, UR5 ;  /* 0x00000006190672a4 */ /* 0x000fe4000f8e0205 */
[----:B------:R-:W-:-:S02]  /*166a0*/  ULOP3.LUT UR17, UR17, UR21, URZ, 0xc0, !UPT ;  /* 0x0000001511117292 */ /* 0x000fc4000f8ec03f */
[----:B------:R-:W-:Y:S02]  /*166b0*/  UIMAD UR5, UR7, UR24, UR19 ;  /* 0x00000018070572a4 */ /* 0x000fe4000f8e0213 */
[----:B------:R-:W-:Y:S01]  /*166c0*/  UISETP.NE.AND UP0, UPT, UR45, URZ, UPT ;  /* 0x0000003f2d00728c */ /* 0x000fe2000bf05270 */
[----:B------:R-:W-:Y:S01]  /*166d0*/  ULDC UR7, c[0x0][0x610] ;  /* 0x0001840000077ab9 */ /* 0x000fe20000000800 */
[----:B------:R-:W-:Y:S02]  /*166e0*/  UIMAD UR5, UR5, UR20, UR17 ;  /* 0x00000014050572a4 */ /* 0x000fe4000f8e0211 */
[----:B------:R-:W-:-:S04]  /*166f0*/  UIMAD UR8, UR6, UR7, UR8 ;  /* 0x00000007060872a4 */ /* 0x000fc8000f8e0208 */
[----:B------:R-:W-:Y:S02]  /*16700*/  USEL UR6, UR5, UR8, !UP0 ;  /* 0x0000000805067287 */ /* 0x000fe4000c000000 */
[----:B------:R-:W-:-:S04]  /*16710*/  USEL UR8, UR8, UR5, !UP0 ;  /* 0x0000000508087287 */ /* 0x000fc8000c000000 */
[----:B------:R-:W-:Y:S02]  /*16720*/  IMAD.U32 R3, RZ, RZ, UR6 ;  /* 0x00000006ff037e24 */ /* 0x000fe4000f8e00ff */
[----:B------:R-:W-:-:S07]  /*16730*/  IMAD.U32 R2, RZ, RZ, UR8 ;  /* 0x00000008ff027e24 */ /* 0x000fce000f8e00ff */
.L_x_547:
[----:B------:R-:W-:-:S08]  /*16740*/  NOP ;  /* 0x0000000000007918 */ /* 0x000fd00000000000 */
[----:B0-----:R-:W0:-:S00]  /*16750*/  USETMAXREG.DEALLOC.CTAPOOL 0x18 ;  /* 0x00000018000079c8 */ /* 0x001e0000080e0500 */
[----:B------:R-:W-:-:S13]  /*16760*/  ISETP.NE.AND P0, PT, RZ, UR9, PT ;  /* 0x00000009ff007c0c */ /* 0x000fda000bf05270 */
[----:B------:R-:W-:Y:S05]  /*16770*/  @P0 EXIT ;  /* 0x000000000000094d */ /* 0x000fea0003800000 */
[----:B0-----:R-:W-:Y:S01]  /*16780*/  LOP3.LUT P0, RZ, R0, 0xff, RZ, 0xc0, !PT ;  /* 0x000000ff00ff7812 */ /* 0x001fe2000780c0ff */
[----:B------:R-:W-:Y:S02]  /*16790*/  IMAD.MOV.U32 R0, RZ, RZ, 0x1 ;  /* 0x00000001ff007424 */ /* 0x000fe400078e00ff */
[----:B------:R-:W-:-:S10]  /*167a0*/  IMAD.MOV.U32 R6, RZ, RZ, RZ ;  /* 0x000000ffff067224 */ /* 0x000fd400078e00ff */
[----:B------:R-:W-:Y:S05]  /*167b0*/  @!P0 BRA `(.L_x_550) ;  /* 0x0000000c00b08947 */ /* 0x000fea0003800000 */
[----:B------:R-:W0:Y:S01]  /*167c0*/  S2UR UR6, SR_CgaCtaId ;  /* 0x00000000000679c3 */ /* 0x000e220000008800 */
[----:B------:R-:W-:Y:S01]  /*167d0*/  ULDC UR4, c[0x0][0x28c] ;  /* 0x0000a30000047ab9 */ /* 0x000fe20000000800 */
[----:B------:R-:W-:Y:S01]  /*167e0*/  ULDC UR5, c[0x0][0x600] ;  /* 0x0001800000057ab9 */ /* 0x000fe20000000800 */
[----:B------:R-:W-:Y:S01]  /*167f0*/  UIADD3 UR11, UR4, 0x1f, URZ ;  /* 0x0000001f040b7890 */ /* 0x000fe2000fffe03f */
[----:B------:R-:W-:Y:S01]  /*16800*/  BSSY B0, `(.L_x_550) ;  /* 0x00000e7000007945 */ /* 0x000fe20003800000 */
[----:B------:R-:W-:Y:S01]  /*16810*/  ULDC UR9, c[0x0][0x658] ;  /* 0x0001960000097ab9 */ /* 0x000fe20000000800 */
[----:B------:R-:W-:Y:S01]  /*16820*/  UMOV UR10, 0xffffffff ;  /* 0xffffffff000a7882 */ /* 0x000fe20000000000 */
[----:B------:R-:W-:Y:S01]  /*16830*/  UMOV UR14, 0x1 ;  /* 0x00000001000e7882 */ /* 0x000fe20000000000 */
[----:B------:R-:W-:Y:S01]  /*16840*/  USHF.R.S32.HI UR12, URZ, 0x1f, UR11 ;  /* 0x0000001f3f0c7899 */ /* 0x000fe2000801140b */
[----:B------:R-:W-:Y:S01]  /*16850*/  MOV R8, 0x1 ;  /* 0x0000000100087802 */ /* 0x000fe20000000f00 */
[----:B------:R-:W-:Y:S01]  /*16860*/  ULDC UR7, c[0x0][0xc] ;  /* 0x0000030000077ab9 */ /* 0x000fe20000000800 */
[----:B------:R-:W-:Y:S01]  /*16870*/  UIADD3 UR4, UR5, -0x1, URZ ;  /* 0xffffffff05047890 */ /* 0x000fe2000fffe03f */
[----:B------:R-:W-:Y:S01]  /*16880*/  IMAD.MOV.U32 R0, RZ, RZ, 0x1 ;  /* 0x00000001ff007424 */ /* 0x000fe200078e00ff */
[----:B------:R-:W-:Y:S01]  /*16890*/  USHF.L.U32 UR16, UR10, UR9, URZ ;  /* 0x000000090a107299 */ /* 0x000fe2000800063f */
[----:B------:R-:W-:Y:S01]  /*168a0*/  IMAD.MOV.U32 R6, RZ, RZ, RZ ;  /* 0x000000ffff067224 */ /* 0x000fe200078e00ff */
[----:B------:R-:W-:Y:S01]  /*168b0*/  USHF.L.U32 UR5, UR14, UR9, URZ ;  /* 0x000000090e057299 */ /* 0x000fe2000800063f */
[----:B------:R-:W-:Y:S01]  /*168c0*/  ULDC UR10, c[0x0][0x10] ;  /* 0x00000400000a7ab9 */ /* 0x000fe20000000800 */
[----:B------:R-:W-:Y:S01]  /*168d0*/  ULEA.HI UR12, UR12, UR11, URZ, 0x5 ;  /* 0x0000000b0c0c7291 */ /* 0x000fe2000f8f283f */
[----:B------:R-:W-:Y:S01]  /*168e0*/  UMOV UR20, 0x5 ;  /* 0x0000000500147882 */ /* 0x000fe20000000000 */
[----:B------:R-:W-:-:S02]  /*168f0*/  ULOP3.LUT UR27, UR40, 0x2, URZ, 0xfc, !UPT ;  /* 0x00000002281b7892 */ /* 0x000fc4000f8efc3f */
[----:B------:R-:W-:Y:S02]  /*16900*/  USHF.R.S32.HI UR17, URZ, 0x5, UR12 ;  /* 0x000000053f117899 */ /* 0x000fe4000801140c */
[----:B0-----:R-:W-:Y:S02]  /*16910*/  ULOP3.LUT UR8, UR6, 0x1, URZ, 0xc0, !UPT ;  /* 0x0000000106087892 */ /* 0x001fe4000f8ec03f */
[----:B------:R-:W-:Y:S02]  /*16920*/  USHF.R.U32.HI UR26, URZ, 0x1, UR6 ;  /* 0x000000013f1a7899 */ /* 0x000fe40008011606 */
[----:B------:R-:W-:Y:S02]  /*16930*/  USHF.L.U32 UR13, UR6, 0x7, URZ ;  /* 0x00000007060d7899 */ /* 0x000fe4000800063f */
[----:B------:R-:W-:Y:S02]  /*16940*/  USHF.L.U32 UR25, UR6, 0xc, URZ ;  /* 0x0000000c06197899 */ /* 0x000fe4000800063f */
[----:B------:R-:W-:-:S02]  /*16950*/  ULOP3.LUT UR6, UR6, 0xfffffffe, URZ, 0xc0, !UPT ;  /* 0xfffffffe06067892 */ /* 0x000fc4000f8ec03f */
[----:B------:R-:W-:Y:S02]  /*16960*/  UISETP.GT.U32.AND UP0, UPT, UR8, 0xffff, UPT ;  /* 0x0000ffff0800788c */ /* 0x000fe4000bf04070 */
[----:B------:R-:W-:Y:S02]  /*16970*/  USHF.L.U32 UR18, UR14, UR6, URZ ;  /* 0x000000060e127299 */ /* 0x000fe4000800063f */
[----:B------:R-:W-:Y:S02]  /*16980*/  ULOP3.LUT UR9, UR6, 0x1, URZ, 0xfc, !UPT ;  /* 0x0000000106097892 */ /* 0x000fe4000f8efc3f */
[----:B------:R-:W-:Y:S02]  /*16990*/  UIMAD.WIDE.U32 UR6, UR7, UR10, URZ ;  /* 0x0000000a070672a5 */ /* 0x000fe4000f8e003f */
[----:B------:R-:W-:Y:S01]  /*169a0*/  USEL UR8, UR8, 0xffff, !UP0 ;  /* 0x0000ffff08087887 */ /* 0x000fe2000c000000 */
[----:B------:R-:W-:Y:S01]  /*169b0*/  ULDC UR10, c[0x0][0x14] ;  /* 0x00000500000a7ab9 */ /* 0x000fe20000000800 */
[----:B------:R-:W-:-:S02]  /*169c0*/  USHF.L.U32 UR9, UR14, UR9, URZ ;  /* 0x000000090e097299 */ /* 0x000fc4000800063f */
[----:B------:R-:W-:Y:S02]  /*169d0*/  UIMAD.WIDE.U32 UR22, UR6, UR10, URZ ;  /* 0x0000000a061672a5 */ /* 0x000fe4000f8e003f */
[----:B------:R-:W-:Y:S02]  /*169e0*/  UIMAD UR19, UR7, UR10, URZ ;  /* 0x0000000a071372a4 */ /* 0x000fe4000f8e023f */
[----:B------:R-:W-:Y:S02]  /*169f0*/  ULOP3.LUT UR8, UR8, 0xffff, URZ, 0xc0, !UPT ;  /* 0x0000ffff08087892 */ /* 0x000fe4000f8ec03f */
[----:B------:R-:W-:Y:S02]  /*16a00*/  ULOP3.LUT UR13, UR13, 0x80, URZ, 0xc0, !UPT ;  /* 0x000000800d0d7892 */ /* 0x000fe4000f8ec03f */
[----:B------:R-:W-:Y:S02]  /*16a10*/  ULOP3.LUT UR16, URZ, UR16, URZ, 0x33, !UPT ;  /* 0x000000103f107292 */ /* 0x000fe4000f8e333f */
[----:B------:R-:W-:-:S02]  /*16a20*/  ULOP3.LUT UR18, UR18, UR9, URZ, 0xfc, !UPT ;  /* 0x0000000912127292 */ /* 0x000fc4000f8efc3f */
[----:B------:R-:W-:Y:S02]  /*16a30*/  UIADD3 UR19, UR23, UR19, URZ ;  /* 0x0000001317137290 */ /* 0x000fe4000fffe03f */
[----:B------:R-:W-:Y:S02]  /*16a40*/  USHF.L.U32 UR20, UR20, UR8, URZ ;  /* 0x0000000814147299 */ /* 0x000fe4000800063f */
[----:B------:R-:W-:Y:S01]  /*16a50*/  UIADD3 UR34, UR17, 0x1, URZ ;  /* 0x0000000111227890 */ /* 0x000fe2000fffe03f */
[----:B------:R-:W-:-:S11]  /*16a60*/  ULDC.64 UR28, c[0x0][0x198] ;  /* 0x00006600001c7ab9 */ /* 0x000fd60000000a00 */
.L_x_561:
[----:B------:R-:W-:-:S03]  /*16a70*/  UMOV UR6, 0xffffffff ;  /* 0xffffffff00067882 */ /* 0x000fc60000000000 */
[----:B------:R-:W-:Y:S05]  /*16a80*/  BRA.DIV UR6, `(.L_x_551) ;  /* 0x00000012060c7947 */ /* 0x000fea000b800000 */
[----:B------:R-:W-:-:S13]  /*16a90*/  ELECT P6, URZ, PT ;  /* 0x00000000003f782f */ /* 0x000fda00038c0000 */
.L_x_573:
[----:B------:R-:W0:Y:S01]  /*16aa0*/  LDC R4, c[0x0][0x28c] ;  /* 0x0000a300ff047b82 */ /* 0x000e220000000800 */
[----:B------:R-:W-:Y:S01]  /*16ab0*/  BSSY B1, `(.L_x_552) ;  /* 0x000003e000017945 */ /* 0x000fe20003800000 */
[----:B0-----:R-:W-:-:S13]  /*16ac0*/  ISETP.LT.OR P6, PT, R4, 0x1, !P6 ;  /* 0x000000010400780c */ /* 0x001fda00077c1670 */
[----:B------:R-:W-:Y:S05]  /*16ad0*/  @P6 BRA `(.L_x_553) ;  /* 0x0000000000ec6947 */ /* 0x000fea0003800000 */
[----:B------:R-:W-:Y:S01]  /*16ae0*/  LEA R4, R2, UR26, 0x1 ;  /* 0x0000001a02047c11 */ /* 0x000fe2000f8e08ff */
[----:B------:R-:W-:Y:S01]  /*16af0*/  IMAD.MOV.U32 R12, RZ, RZ, RZ ;  /* 0x000000ffff0c7224 */ /* 0x000fe200078e00ff */
[----:B------:R-:W-:Y:S01]  /*16b00*/  LEA R2, R3, UR13, 0x8 ;  /* 0x0000000d03027c11 */ /* 0x000fe2000f8e40ff */
[----:B------:R-:W-:Y:S01]  /*16b10*/  IMAD.U32 R14, RZ, RZ, UR34 ;  /* 0x00000022ff0e7e24 */ /* 0x000fe2000f8e00ff */
[----:B------:R-:W-:Y:S01]  /*16b20*/  MOV R3, R0 ;  /* 0x0000000000037202 */ /* 0x000fe20000000f00 */
[----:B------:R-:W-:Y:S02]  /*16b30*/  IMAD.SHL.U32 R11, R4, 0x80, RZ ;  /* 0x00000080040b7824 */ /* 0x000fe400078e00ff */
[----:B------:R-:W-:-:S07]  /*16b40*/  IMAD.MOV.U32 R4, RZ, RZ, R6 ;  /* 0x000000ffff047224 */ /* 0x000fce00078e0006 */
.L_x_556:
[----:B------:R-:W0:Y:S01]  /*16b50*/  S2R R10, SR_CgaCtaId ;  /* 0x00000000000a7919 */ /* 0x000e220000008800 */
[----:B------:R-:W-:Y:S01]  /*16b60*/  MOV R5, 0x400 ;  /* 0x0000040000057802 */ /* 0x000fe20000000f00 */
[----:B------:R-:W1:Y:S03]  /*16b70*/  S2R R7, SR_TID.X ;  /* 0x0000000000077919 */ /* 0x000e660000002100 */
[----:B0-----:R-:W-:Y:S02]  /*16b80*/  LEA R13, R10, R5, 0x18 ;  /* 0x000000050a0d7211 */ /* 0x001fe400078ec0ff */
[----:B------:R-:W-:Y:S02]  /*16b90*/  SHF.L.U32 R5, R3, 0x1f, RZ ;  /* 0x0000001f03057819 */ /* 0x000fe400000006ff */
[----:B-1----:R-:W-:Y:S01]  /*16ba0*/  LOP3.LUT P1, RZ, R7, 0x7f, RZ, 0xc0, !PT ;  /* 0x0000007f07ff7812 */ /* 0x002fe2000782c0ff */
[----:B------:R-:W-:-:S04]  /*16bb0*/  IMAD R10, R4, 0x8, R13 ;  /* 0x00000008040a7824 */ /* 0x000fc800078e020d */
[----:B------:R-:W0:Y:S08]  /*16bc0*/  SYNCS.PHASECHK.TRANS64.TRYWAIT P0, [R10+URZ+0x28], R5 ;  /* 0x000028050a0075a7 */ /* 0x000e30000800017f */
[----:B------:R-:W1:Y:S01]  /*16bd0*/  @!P1 LDC R7, c[0x0][0x500] ;  /* 0x00014000ff079b82 */ /* 0x000e620000000800 */
[----:B0-----:R-:W-:Y:S05]  /*16be0*/  @!P0 BRA `(.L_x_554) ;  /* 0x0000000c00d48947 */ /* 0x001fea0003800000 */
.L_x_574:
[----:B------:R-:W-:Y:S01]  /*16bf0*/  UPRMT UR6, UR27, 0x9910, URZ ;  /* 0x000099101b067896 */ /* 0x000fe2000800003f */
[----:B-1----:R1:W-:Y:S03]  /*16c00*/  @!P1 SYNCS.ARRIVE.TRANS64 RZ, [R10+URZ], R7 ;  /* 0x000000070aff99a7 */ /* 0x0023e6000800003f */
[----:B------:R-:W-:-:S06]  /*16c10*/  UISETP.NE.AND UP0, UPT, UR6, 0x2, UPT ;  /* 0x000000020600788c */ /* 0x000fcc000bf05270 */
[----:B------:R-:W-:-:S13]  /*16c20*/  PLOP3.LUT P0, PT, PT, PT, UP0, 0x80, 0x0 ;  /* 0x000000000000781c */ /* 0x000fda0003f0f008 */
[----:B-1----:R-:W-:Y:S05]  /*16c30*/  @P0 BRA `(.L_x_555) ;  /* 0x0000000000040947 */ /* 0x002fea0003800000 */
[----:B------:R-:W-:Y:S01]  /*16c40*/  BPT.TRAP 0x1 ;  /* 0x000000040000795c */ /* 0x000fe20000300000 */
.L_x_555:
[----:B------:R-:W-:Y:S01]  /*16c50*/  R2UR UR7, R4 ;  /* 0x00000000040772ca */ /* 0x000fe200000e0000 */
[----:B------:R-:W-:Y:S01]  /*16c60*/  VIADD R14, R14, 0xffffffff ;  /* 0xffffffff0e0e7836 */ /* 0x000fe20000000000 */
[----:B------:R-:W-:Y:S01]  /*16c70*/  R2UR UR11, R13 ;  /* 0x000000000d0b72ca */ /* 0x000fe200000e0000 */
[----:B------:R-:W-:Y:S01]  /*16c80*/  UIADD3 UR6, UP0, UR28, 0xf0, URZ ;  /* 0x000000f01c067890 */ /* 0x000fe2000ff1e03f */
[----:B------:R-:W-:Y:S01]  /*16c90*/  R2UR UR30, R11 ;  /* 0x000000000b1e72ca */ /* 0x000fe200000e0000 */
[----:B------:R-:W-:Y:S01]  /*16ca0*/  UIADD3 UR32, UP1, UR28, 0x1f0, URZ ;  /* 0x000001f01c207890 */ /* 0x000fe2000ff3e03f */
[----:B------:R-:W-:Y:S01]  /*16cb0*/  R2UR UR9, R10 ;  /* 0x000000000a0972ca */ /* 0x000fe200000e0000 */
[----:B------:R-:W-:Y:S01]  /*16cc0*/  UPRMT UR21, URZ, 0x5410, UR20 ;  /* 0x000054103f157896 */ /* 0x000fe20008000014 */
[----:B------:R-:W-:Y:S01]  /*16cd0*/  R2UR UR10, R12 ;  /* 0x000000000c0a72ca */ /* 0x000fe200000e0000 */
[----:B------:R-:W-:Y:S01]  /*16ce0*/  VIADD R4, R4, 0x1 ;  /* 0x0000000104047836 */ /* 0x000fe20000000000 */
[----:B------:R-:W-:Y:S01]  /*16cf0*/  R2UR UR12, R9 ;  /* 0x00000000090c72ca */ /* 0x000fe200000e0000 */
[----:B------:R-:W-:Y:S01]  /*16d00*/  UPRMT UR35, URZ, 0x5410, UR18 ;  /* 0x000054103f237896 */ /* 0x000fe20008000012 */
[----:B------:R-:W-:Y:S01]  /*16d10*/  R2UR UR31, R2 ;  /* 0x00000000021f72ca */ /* 0x000fe200000e0000 */
[----:B------:R-:W-:Y:S01]  /*16d20*/  USHF.L.U32 UR7, UR7, 0xd, URZ ;  /* 0x0000000d07077899 */ /* 0x000fe2000800063f */
[----:B------:R-:W-:Y:S01]  /*16d30*/  ISETP.GT.AND P1, PT, R14, 0x1, PT ;  /* 0x000000010e00780c */ /* 0x000fe20003f24270 */
[----:B------:R-:W-:Y:S01]  /*16d40*/  UIADD3.X UR33, URZ, UR29, URZ, UP1, !UPT ;  /* 0x0000001d3f217290 */ /* 0x000fe20008ffe43f */
[----:B------:R-:W-:Y:S01]  /*16d50*/  ISETP.NE.AND P0, PT, R4, 0x5, PT ;  /* 0x000000050400780c */ /* 0x000fe20003f05270 */
[----:B------:R-:W-:Y:S01]  /*16d60*/  ULEA UR8, UR26, UR7, 0xc ;  /* 0x000000071a087291 */ /* 0x000fe2000f8e603f */
[----:B------:R-:W-:Y:S01]  /*16d70*/  VIADD R12, R12, 0x20 ;  /* 0x000000200c0c7836 */ /* 0x000fe20000000000 */
[----:B------:R-:W-:Y:S01]  /*16d80*/  ULOP3.LUT UR7, UR7, 0x1000, UR25, 0xf8, !UPT ;  /* 0x0000100007077892 */ /* 0x000fe2000f8ef819 */
[----:B0-----:R-:W-:Y:S01]  /*16d90*/  SEL R10, RZ, 0x1, P0 ;  /* 0x00000001ff0a7807 */ /* 0x001fe20000000000 */
[----:B------:R-:W-:Y:S01]  /*16da0*/  ULEA UR8, UR8, UR11, 0x1 ;  /* 0x0000000b08087291 */ /* 0x000fe2000f8e083f */
[----:B------:R-:W-:Y:S01]  /*16db0*/  SEL R4, R4, RZ, P0 ;  /* 0x000000ff04047207 */ /* 0x000fe20000000000 */
[----:B------:R-:W-:Y:S01]  /*16dc0*/  ULEA UR11, UR7, UR11, 0x1 ;  /* 0x0000000b070b7291 */ /* 0x000fe2000f8e083f */
[----:B------:R-:W-:Y:S01]  /*16dd0*/  LOP3.LUT R3, R3, R10, RZ, 0x3c, !PT ;  /* 0x0000000a03037212 */ /* 0x000fe200078e3cff */
[----:B------:R-:W-:-:S02]  /*16de0*/  UIADD3 UR8, UR8, 0x100, URZ ;  /* 0x0000010008087890 */ /* 0x000fc4000fffe03f */
[----:B------:R-:W-:Y:S02]  /*16df0*/  UIADD3.X UR7, URZ, UR29, URZ, UP0, !UPT ;  /* 0x0000001d3f077290 */ /* 0x000fe400087fe43f */
[----:B------:R-:W-:Y:S01]  /*16e00*/  UIADD3 UR24, UR11, 0x14100, URZ ;  /* 0x000141000b187890 */ /* 0x000fe2000fffe03f */
[----:B------:R-:W-:Y:S01]  /*16e10*/  UMOV UR14, 0x0 ;  /* 0x00000000000e7882 */ /* 0x000fe20000000000 */
[----:B------:R-:W-:Y:S01]  /*16e20*/  UMOV UR15, 0x10000000 ;  /* 0x10000000000f7882 */ /* 0x000fe20000000000 */
[----:B------:R-:W-:-:S04]  /*16e30*/  UMOV UR11, UR30 ;  /* 0x0000001e000b7c82 */ /* 0x000fc80008000000 */
[----:B------:R0:W-:Y:S02]  /*16e40*/  UTMALDG.3D.MULTICAST [UR8], [UR6], UR21, desc[UR14] ;  /* 0x00000e08060073b4 */ /* 0x0001e40008011815 */
[----:B0-----:R-:W-:Y:S01]  /*16e50*/  UMOV UR8, UR24 ;  /* 0x0000001800087c82 */ /* 0x001fe20008000000 */
[----:B------:R-:W-:Y:S02]  /*16e60*/  UMOV UR11, UR31 ;  /* 0x0000001f000b7c82 */ /* 0x000fe40008000000 */
[----:B------:R0:W-:Y:S02]  /*16e70*/  UTMALDG.3D.MULTICAST [UR8], [UR32], UR35, desc[UR14] ;  /* 0x00000e08200073b4 */ /* 0x0001e40008011823 */
[----:B0-----:R-:W-:Y:S05]  /*16e80*/  @P1 BRA `(.L_x_556) ;  /* 0xfffffffc00301947 */ /* 0x001fea000383ffff */
.L_x_553:
[----:B------:R-:W-:Y:S05]  /*16e90*/  BSYNC B1 ;  /* 0x0000000000017941 */ /* 0x000fea0003800000 */
.L_x_552:
[----:B------:R-:W2:Y:S01]  /*16ea0*/  LDL.LU R15, [R1+0x200] ;  /* 0x00020000010f7983 */ /* 0x000ea20000300800 */
[----:B------:R-:W-:Y:S01]  /*16eb0*/  LOP3.LUT P0, RZ, R8, 0xff, RZ, 0xc0, !PT ;  /* 0x000000ff08ff7812 */ /* 0x000fe2000780c0ff */
[----:B------:R-:W-:Y:S02]  /*16ec0*/  ULDC.64 UR6, c[0x0][0x650] ;  /* 0x0001940000067ab9 */ /* 0x000fe40000000a00 */
[----:B------:R-:W3:Y:S01]  /*16ed0*/  LDL.LU R13, [R1+0x204] ;  /* 0x00020400010d7983 */ /* 0x000ee20000300800 */
[----:B------:R-:W-:Y:S01]  /*16ee0*/  IADD3 R6, R6, UR17, RZ ;  /* 0x0000001106067c10 */ /* 0x000fe2000fffe0ff */
[----:B------:R-:W-:Y:S01]  /*16ef0*/  UISETP.GE.U32.AND UP0, UPT, UR17, 0x5, UPT ;  /* 0x000000051100788c */ /* 0x000fe2000bf06070 */
[----:B------:R-:W-:Y:S01]  /*16f00*/  BSSY B1, `(.L_x_557) ;  /* 0x0000074000017945 */ /* 0x000fe20003800000 */
[----:B------:R-:W-:Y:S01]  /*16f10*/  IMAD.MOV.U32 R9, RZ, RZ, -0x1 ;  /* 0xffffffffff097424 */ /* 0x000fe200078e00ff */
[----:B------:R-:W-:Y:S02]  /*16f20*/  PRMT R4, RZ, 0x7610, R4 ;  /* 0x00007610ff047816 */ /* 0x000fe40000000004 */
[----:B------:R-:W-:-:S02]  /*16f30*/  PRMT R8, RZ, 0x7610, R8 ;  /* 0x00007610ff087816 */ /* 0x000fc40000000008 */
[----:B------:R-:W-:Y:S01]  /*16f40*/  PLOP3.LUT P1, PT, PT, PT, UP0, 0x80, 0x0 ;  /* 0x000000000000781c */ /* 0x000fe20003f2f008 */
[----:B------:R-:W0:Y:S01]  /*16f50*/  @P0 S2R R3, SR_CgaCtaId ;  /* 0x0000000000030919 */ /* 0x000e220000008800 */
[----:B------:R-:W-:-:S04]  /*16f60*/  @P0 MOV R2, 0x400 ;  /* 0x0000040000020802 */ /* 0x000fc80000000f00 */
[----:B0-----:R-:W-:-:S04]  /*16f70*/  @P0 LEA R2, R3, R2, 0x18 ;  /* 0x0000000203020211 */ /* 0x001fc800078ec0ff */
[----:B------:R0:W-:Y:S01]  /*16f80*/  @P0 SYNCS.ARRIVE.TRANS64.A1T0 RZ, [R2+URZ+0x68], RZ ;  /* 0x000068ff02ff09a7 */ /* 0x0001e2000810003f */
[----:B------:R-:W-:Y:S01]  /*16f90*/  ISETP.GT.U32.AND P0, PT, R6, 0x4, PT ;  /* 0x000000040600780c */ /* 0x000fe20003f04070 */
[----:B0-----:R-:W-:-:S05]  /*16fa0*/  IMAD.U32 R2, RZ, RZ, UR17 ;  /* 0x00000011ff027e24 */ /* 0x001fca000f8e00ff */
[----:B------:R-:W-:Y:S01]  /*16fb0*/  ISETP.LT.U32.AND P0, PT, R2, 0x5, P0 ;  /* 0x000000050200780c */ /* 0x000fe20000701070 */
[----:B------:R-:W-:-:S04]  /*16fc0*/  IMAD.WIDE.U32 R2, R6, -0x33333333, RZ ;  /* 0xcccccccd06027825 */ /* 0x000fc800078e00ff */
[----:B------:R-:W-:Y:S01]  /*16fd0*/  IMAD.MOV.U32 R2, RZ, RZ, -0x1 ;  /* 0xffffffffff027424 */ /* 0x000fe200078e00ff */
[----:B------:R-:W-:Y:S02]  /*16fe0*/  SHF.R.U32.HI R5, RZ, 0x2, R3 ;  /* 0x00000002ff057819 */ /* 0x000fe40000011603 */
[----:B------:R-:W-:-:S03]  /*16ff0*/  SEL R3, RZ, 0x1, !P0 ;  /* 0x00000001ff037807 */ /* 0x000fc60004000000 */
[----:B------:R-:W-:Y:S01]  /*17000*/  IMAD R6, R5, -0x5, R6 ;  /* 0xfffffffb05067824 */ /* 0x000fe200078e0206 */
[----:B------:R-:W-:Y:S01]  /*17010*/  LOP3.LUT R0, R0, R3, RZ, 0x3c, !PT ;  /* 0x0000000300007212 */ /* 0x000fe200078e3cff */
[----:B------:R-:W-:-:S03]  /*17020*/  IMAD.MOV.U32 R3, RZ, RZ, -0x1 ;  /* 0xffffffffff037424 */ /* 0x000fc600078e00ff */
[----:B------:R-:W-:Y:S02]  /*17030*/  @P1 LOP3.LUT R0, R0, 0x1, R5, 0x78, !PT ;  /* 0x0000000100001812 */ /* 0x000fe400078e7805 */
[----:B---3--:R-:W-:-:S04]  /*17040*/  IADD3 R13, P0, R13, UR22, RZ ;  /* 0x000000160d0d7c10 */ /* 0x008fc8000ff1e0ff */
[----:B--2---:R-:W-:Y:S01]  /*17050*/  IADD3.X R15, R15, UR19, RZ, P0, !PT ;  /* 0x000000130f0f7c10 */ /* 0x004fe200087fe4ff */
[----:B------:R0:W-:Y:S01]  /*17060*/  STL [R1+0x204], R13 ;  /* 0x0002040d01007387 */ /* 0x0001e20000100800 */
[----:B------:R-:W-:-:S03]  /*17070*/  ISETP.GE.U32.AND P0, PT, R13, UR6, PT ;  /* 0x000000060d007c0c */ /* 0x000fc6000bf06070 */
[----:B------:R0:W-:Y:S01]  /*17080*/  STL [R1+0x200], R15 ;  /* 0x0002000f01007387 */ /* 0x0001e20000100800 */
[----:B------:R-:W-:-:S13]  /*17090*/  ISETP.GE.U32.AND.EX P0, PT, R15, UR7, PT, P0 ;  /* 0x000000070f007c0c */ /* 0x000fda000bf06100 */
[----:B0-----:R-:W-:Y:S05]  /*170a0*/  @P0 BRA `(.L_x_558) ;  /* 0x0000000400640947 */ /* 0x001fea0003800000 */
[----:B------:R-:W0:Y:S01]  /*170b0*/  S2R R7, SR_CTAID.X ;  /* 0x0000000000077919 */ /* 0x000e220000002500 */
[----:B------:R-:W-:Y:S01]  /*170c0*/  ULDC UR6, c[0x0][0x150] ;  /* 0x0000540000067ab9 */ /* 0x000fe20000000800 */
[----:B------:R-:W1:Y:S01]  /*170d0*/  LDC R4, c[0x0][0x144] ;  /* 0x00005100ff047b82 */ /* 0x000e620000000800 */
[----:B------:R-:W-:Y:S01]  /*170e0*/  UISETP.NE.AND UP0, UPT, UR45, URZ, UPT ;  /* 0x0000003f2d00728c */ /* 0x000fe2000bf05270 */
[----:B------:R-:W2:Y:S01]  /*170f0*/  S2R R5, SR_CTAID.Y ;  /* 0x0000000000057919 */ /* 0x000ea20000002600 */
[----:B------:R-:W-:-:S04]  /*17100*/  ULDC UR9, c[0x0][0x630] ;  /* 0x00018c0000097ab9 */ /* 0x000fc80000000800 */
[----:B------:R-:W-:Y:S01]  /*17110*/  PLOP3.LUT P0, PT, PT, PT, UP0, 0x80, 0x0 ;  /* 0x000000000000781c */ /* 0x000fe20003f0f008 */
[----:B------:R-:W3:Y:S01]  /*17120*/  LDC R10, c[0x0][0x148] ;  /* 0x00005200ff0a7b82 */ /* 0x000ee20000000800 */
[----:B0-----:R-:W-:Y:S02]  /*17130*/  I2FP.F32.U32 R2, R7 ;  /* 0x0000000700027245 */ /* 0x001fe40000201000 */
[----:B--2---:R-:W-:-:S03]  /*17140*/  I2FP.F32.U32 R3, R5 ;  /* 0x0000000500037245 */ /* 0x004fc60000201000 */
[----:B------:R-:W-:Y:S01]  /*17150*/  FMUL R2, R2, UR6 ;  /* 0x0000000602027c20 */ /* 0x000fe20008400000 */
[----:B------:R-:W-:Y:S02]  /*17160*/  ULDC UR6, c[0x0][0x154] ;  /* 0x0000550000067ab9 */ /* 0x000fe40000000800 */
[----:B------:R-:W-:Y:S01]  /*17170*/  FMUL R9, R3, UR6 ;  /* 0x0000000603097c20 */ /* 0x000fe20008400000 */
[----:B------:R-:W-:Y:S02]  /*17180*/  ULDC.64 UR6, c[0x0][0x628] ;  /* 0x00018a0000067ab9 */ /* 0x000fe40000000a00 */
[----:B------:R-:W0:Y:S08]  /*17190*/  F2I.U32.TRUNC.NTZ R2, R2 ;  /* 0x0000000200027305 */ /* 0x000e30000020f000 */
[----:B------:R-:W2:Y:S01]  /*171a0*/  F2I.U32.TRUNC.NTZ R9, R9 ;  /* 0x0000000900097305 */ /* 0x000ea2000020f000 */
[----:B0-----:R-:W-:-:S02]  /*171b0*/  IMAD.MOV R3, RZ, RZ, -R2 ;  /* 0x000000ffff037224 */ /* 0x001fc400078e0a02 */
[----:B------:R-:W-:Y:S02]  /*171c0*/  IMAD.MOV.U32 R2, RZ, RZ, R13 ;  /* 0x000000ffff027224 */ /* 0x000fe400078e000d */
[----:B-1----:R-:W-:Y:S01]  /*171d0*/  IMAD R7, R4, R3, R7 ;  /* 0x0000000304077224 */ /* 0x002fe200078e0207 */
[----:B--2---:R-:W-:-:S05]  /*171e0*/  IADD3 R3, -R9, RZ, RZ ;  /* 0x000000ff09037210 */ /* 0x004fca0007ffe1ff */
[----:B---3--:R-:W-:Y:S01]  /*171f0*/  @P0 IMAD R7, R10, R3, R5 ;  /* 0x000000030a070224 */ /* 0x008fe200078e0205 */
[----:B------:R-:W-:Y:S01]  /*17200*/  ISETP.NE.U32.AND P0, PT, RZ, UR6, PT ;  /* 0x00000006ff007c0c */ /* 0x000fe2000bf05070 */
[----:B------:R-:W-:-:S03]  /*17210*/  IMAD.MOV.U32 R3, RZ, RZ, R15 ;  /* 0x000000ffff037224 */ /* 0x000fc600078e000f */
[----:B------:R-:W-:-:S13]  /*17220*/  ISETP.NE.AND.EX P0, PT, RZ, UR7, PT, P0 ;  /* 0x00000007ff007c0c */ /* 0x000fda000bf05300 */
[----:B------:R-:W-:Y:S05]  /*17230*/  @!P0 BRA `(.L_x_559) ;  /* 0x0000000000288947 */ /* 0x000fea0003800000 */
[----:B------:R-:W-:Y:S02]  /*17240*/  ULDC UR8, c[0x0][0x634] ;  /* 0x00018d0000087ab9 */ /* 0x000fe40000000800 */
[----:B------:R-:W-:-:S05]  /*17250*/  IADD3 R3, P0, R13, UR8, RZ ;  /* 0x000000080d037c10 */ /* 0x000fca000ff1e0ff */
[----:B------:R-:W-:-:S04]  /*17260*/  IMAD.X R9, RZ, RZ, R15, P0 ;  /* 0x000000ffff097224 */ /* 0x000fc800000e060f */
[----:B------:R-:W-:-:S04]  /*17270*/  IMAD.WIDE.U32 R4, R9, UR6, RZ ;  /* 0x0000000609047c25 */ /* 0x000fc8000f8e00ff */
[----:B------:R-:W-:-:S04]  /*17280*/  IMAD.WIDE.U32 R4, P0, R3, UR7, R4 ;  /* 0x0000000703047c25 */ /* 0x000fc8000f800004 */
[----:B------:R-:W-:-:S04]  /*17290*/  IMAD.WIDE.U32 R2, R3, UR6, RZ ;  /* 0x0000000603027c25 */ /* 0x000fc8000f8e00ff */
[----:B------:R-:W-:Y:S01]  /*172a0*/  IMAD.MOV.U32 R2, RZ, RZ, R5 ;  /* 0x000000ffff027224 */ /* 0x000fe200078e0005 */
[----:B------:R-:W-:Y:S01]  /*172b0*/  IADD3 RZ, P1, R3, R4, RZ ;  /* 0x0000000403ff7210 */ /* 0x000fe20007f3e0ff */
[----:B------:R-:W-:-:S04]  /*172c0*/  IMAD.X R3, RZ, RZ, RZ, P0 ;  /* 0x000000ffff037224 */ /* 0x000fc800000e06ff */
[----:B------:R-:W-:-:S08]  /*172d0*/  IMAD.WIDE.U32.X R2, R9, UR7, R2, P1 ;  /* 0x0000000709027c25 */ /* 0x000fd000088e0402 */
.L_x_559:
[--C-:B------:R-:W-:Y:S01]  /*172e0*/  SHF.R.U64 R9, R2, UR9, R3.reuse ;  /* 0x0000000902097c19 */ /* 0x100fe20008001203 */
[----:B------:R-:W-:Y:S01]  /*172f0*/  ULDC.64 UR6, c[0x0][0x620] ;  /* 0x0001880000067ab9 */ /* 0x000fe20000000a00 */
[----:B------:R-:W-:Y:S01]  /*17300*/  SHF.R.U32.HI R2, RZ, UR9, R3 ;  /* 0x00000009ff027c19 */ /* 0x000fe20008011603 */
[----:B------:R-:W-:Y:S01]  /*17310*/  IMAD.MOV.U32 R3, RZ, RZ, R15 ;  /* 0x000000ffff037224 */ /* 0x000fe200078e000f */
[----:B------:R-:W-:Y:S01]  /*17320*/  IADD3 R11, P0, RZ, -R9, RZ ;  /* 0x80000009ff0b7210 */ /* 0x000fe20007f1e0ff */
[----:B------:R-:W-:-:S03]  /*17330*/  ULDC.64 UR8, c[0x0][0x640] ;  /* 0x0001900000087ab9 */ /* 0x000fc60000000a00 */
[----:B------:R-:W-:Y:S02]  /*17340*/  IADD3.X R2, RZ, ~R2, RZ, P0, !PT ;  /* 0x80000002ff027210 */ /* 0x000fe400007fe4ff */
[----:B------:R-:W-:-:S03]  /*17350*/  ISETP.NE.U32.AND P0, PT, RZ, UR8, PT ;  /* 0x00000008ff007c0c */ /* 0x000fc6000bf05070 */
[----:B------:R-:W-:Y:S01]  /*17360*/  IMAD R2, R2, UR6, RZ ;  /* 0x0000000602027c24 */ /* 0x000fe2000f8e02ff */
[----:B------:R-:W-:-:S03]  /*17370*/  ISETP.NE.AND.EX P0, PT, RZ, UR9, PT, P0 ;  /* 0x00000009ff007c0c */ /* 0x000fc6000bf05300 */
[----:B------:R-:W-:Y:S02]  /*17380*/  IMAD R5, R11, UR7, R2 ;  /* 0x000000070b057c24 */ /* 0x000fe4000f8e0202 */
[----:B------:R-:W-:-:S04]  /*17390*/  IMAD.MOV.U32 R2, RZ, RZ, R13 ;  /* 0x000000ffff027224 */ /* 0x000fc800078e000d */
[----:B------:R-:W-:Y:S01]  /*173a0*/  IMAD.WIDE.U32 R2, R11, UR6, R2 ;  /* 0x000000060b027c25 */ /* 0x000fe2000f8e0002 */
[----:B------:R-:W-:-:S03]  /*173b0*/  ULDC UR6, c[0x0][0x618] ;  /* 0x0001860000067ab9 */ /* 0x000fc60000000800 */
[----:B------:R-:W-:-:S05]  /*173c0*/  IMAD.IADD R3, R3, 0x1, R5 ;  /* 0x0000000103037824 */ /* 0x000fca00078e0205 */
[--C-:B------:R-:W-:Y:S02]  /*173d0*/  SHF.R.U64 R10, R2, UR6, R3.reuse ;  /* 0x00000006020a7c19 */ /* 0x100fe40008001203 */
[----:B------:R-:W-:Y:S01]  /*173e0*/  SHF.R.U32.HI R3, RZ, UR6, R3 ;  /* 0x00000006ff037c19 */ /* 0x000fe20008011603 */
[----:B------:R-:W-:-:S03]  /*173f0*/  ULDC UR6, c[0x0][0x608] ;  /* 0x0001820000067ab9 */ /* 0x000fc60000000800 */
[--C-:B------:R-:W-:Y:S02]  /*17400*/  SHF.R.U64 R12, R10, UR6, R3.reuse ;  /* 0x000000060a0c7c19 */ /* 0x100fe40008001203 */
[----:B------:R-:W-:Y:S01]  /*17410*/  SHF.R.U32.HI R3, RZ, UR6, R3 ;  /* 0x00000006ff037c19 */ /* 0x000fe20008011603 */
[----:B------:R-:W-:-:S03]  /*17420*/  ULDC UR6, c[0x0][0x658] ;  /* 0x0001960000067ab9 */ /* 0x000fc60000000800 */
[--C-:B------:R-:W-:Y:S02]  /*17430*/  SHF.R.U64 R11, R12, UR6, R3.reuse ;  /* 0x000000060c0b7c19 */ /* 0x100fe40008001203 */
[----:B------:R-:W-:-:S03]  /*17440*/  SHF.R.U32.HI R13, RZ, UR6, R3 ;  /* 0x00000006ff0d7c19 */ /* 0x000fc60008011603 */
[----:B------:R-:W-:Y:S02]  /*17450*/  IMAD.MOV.U32 R2, RZ, RZ, R11 ;  /* 0x000000ffff027224 */ /* 0x000fe400078e000b */
[----:B------:R-:W-:Y:S01]  /*17460*/  IMAD.MOV.U32 R3, RZ, RZ, R13 ;  /* 0x000000ffff037224 */ /* 0x000fe200078e000d */
[----:B------:R-:W-:Y:S06]  /*17470*/  @!P0 BRA `(.L_x_560) ;  /* 0x0000000000288947 */ /* 0x000fec0003800000 */
[----:B------:R-:W-:Y:S02]  /*17480*/  ULDC UR6, c[0x0][0x64c] ;  /* 0x0001930000067ab9 */ /* 0x000fe40000000800 */
[----:B------:R-:W-:-:S04]  /*17490*/  IADD3 R3, P0, R11, UR6, RZ ;  /* 0x000000060b037c10 */ /* 0x000fc8000ff1e0ff */
[----:B------:R-:W-:-:S05]  /*174a0*/  IADD3.X R13, RZ, R13, RZ, P0, !PT ;  /* 0x0000000dff0d7210 */ /* 0x000fca00007fe4ff */
[----:B------:R-:W-:-:S04]  /*174b0*/  IMAD.WIDE.U32 R4, R13, UR8, RZ ;  /* 0x000000080d047c25 */ /* 0x000fc8000f8e00ff */
[----:B------:R-:W-:-:S04]  /*174c0*/  IMAD.WIDE.U32 R4, P0, R3, UR9, R4 ;  /* 0x0000000903047c25 */ /* 0x000fc8000f800004 */
[----:B------:R-:W-:-:S04]  /*174d0*/  IMAD.WIDE.U32 R2, R3, UR8, RZ ;  /* 0x0000000803027c25 */ /* 0x000fc8000f8e00ff */
[----:B------:R-:W-:Y:S01]  /*174e0*/  IMAD.MOV.U32 R2, RZ, RZ, R5 ;  /* 0x000000ffff027224 */ /* 0x000fe200078e0005 */
[----:B------:R-:W-:Y:S01]  /*174f0*/  IADD3 RZ, P1, R3, R4, RZ ;  /* 0x0000000403ff7210 */ /* 0x000fe20007f3e0ff */
[----:B------:R-:W-:-:S04]  /*17500*/  IMAD.X R3, RZ, RZ, RZ, P0 ;  /* 0x000000ffff037224 */ /* 0x000fc800000e06ff */
[----:B------:R-:W-:-:S08]  /*17510*/  IMAD.WIDE.U32.X R2, R13, UR9, R2, P1 ;  /* 0x000000090d027c25 */ /* 0x000fd000088e0402 */
.L_x_560:
[----:B------:R-:W-:Y:S01]  /*17520*/  ULDC UR6, c[0x0][0x648] ;  /* 0x0001920000067ab9 */ /* 0x000fe20000000800 */
[----:B------:R-:W-:Y:S01]  /*17530*/  LOP3.LUT R12, R12, UR16, RZ, 0xc0, !PT ;  /* 0x000000100c0c7c12 */ /* 0x000fe2000f8ec0ff */
[----:B------:R-:W-:Y:S01]  /*17540*/  UISETP.NE.AND UP0, UPT, UR45, URZ, UPT ;  /* 0x0000003f2d00728c */ /* 0x000fe2000bf05270 */
[----:B------:R-:W-:Y:S01]  /*17550*/  SHF.R.U64 R3, R2, UR6, R3 ;  /* 0x0000000602037c19 */ /* 0x000fe20008001203 */
[----:B------:R-:W-:Y:S01]  /*17560*/  ULDC UR6, c[0x0][0x638] ;  /* 0x00018e0000067ab9 */ /* 0x000fe20000000800 */
[----:B------:R-:W-:-:S03]  /*17570*/  IMAD.MOV.U32 R4, RZ, RZ, 0x1 ;  /* 0x00000001ff047424 */ /* 0x000fc600078e00ff */
[----:B------:R-:W-:Y:S01]  /*17580*/  IMAD.MOV R2, RZ, RZ, -R3 ;  /* 0x000000ffff027224 */ /* 0x000fe200078e0a03 */
[----:B------:R-:W-:Y:S01]  /*17590*/  PLOP3.LUT P0, PT, PT, PT, UP0, 0x40, 0x0 ;  /* 0x000000000000781c */ /* 0x000fe20003f0e808 */
[----:B------:R-:W-:Y:S01]  /*175a0*/  IMAD R12, R3, UR5, R12 ;  /* 0x00000005030c7c24 */ /* 0x000fe2000f8e020c */
[----:B------:R-:W-:Y:S01]  /*175b0*/  PLOP3.LUT P1, PT, PT, PT, UP0, 0x40, 0x0 ;  /* 0x000000000000781c */ /* 0x000fe20003f2e808 */
[----:B------:R-:W-:Y:S01]  /*175c0*/  IMAD R11, R2, UR6, R11 ;  /* 0x00000006020b7c24 */ /* 0x000fe2000f8e020b */
[----:B------:R-:W-:Y:S01]  /*175d0*/  ULDC UR6, c[0x0][0x610] ;  /* 0x0001840000067ab9 */ /* 0x000fe20000000800 */
[----:B------:R-:W-:Y:S01]  /*175e0*/  LOP3.LUT R2, R10, UR4, RZ, 0xc0, !PT ;  /* 0x000000040a027c12 */ /* 0x000fe2000f8ec0ff */
[----:B------:R-:W-:Y:S01]  /*175f0*/  IMAD R7, R12, UR6, R7 ;  /* 0x000000060c077c24 */ /* 0x000fe2000f8e0207 */
[----:B------:R-:W-:-:S03]  /*17600*/  ULDC UR6, c[0x0][0x600] ;  /* 0x0001800000067ab9 */ /* 0x000fc60000000800 */
[----:B------:R-:W-:-:S05]  /*17610*/  IMAD R2, R11, UR6, R2 ;  /* 0x000000060b027c24 */ /* 0x000fca000f8e0202 */
[----:B------:R-:W-:Y:S02]  /*17620*/  SEL R3, R2, R7, P0 ;  /* 0x0000000702037207 */ /* 0x000fe40000000000 */
[----:B------:R-:W-:-:S07]  /*17630*/  SEL R2, R7, R2, P1 ;  /* 0x0000000207027207 */ /* 0x000fce0000800000 */
.L_x_558:
[----:B------:R-:W-:Y:S05]  /*17640*/  BSYNC B1 ;  /* 0x0000000000017941 */ /* 0x000fea0003800000 */
.L_x_557:
[----:B------:R-:W-:-:S13]  /*17650*/  LOP3.LUT P0, RZ, R4, 0xff, RZ, 0xc0, !PT ;  /* 0x000000ff04ff7812 */ /* 0x000fda000780c0ff */
[----:B------:R-:W-:Y:S05]  /*17660*/  @P0 BRA `(.L_x_561) ;  /* 0xfffffff400000947 */ /* 0x000fea000383ffff */
[----:B------:R-:W-:Y:S05]  /*17670*/  BSYNC B0 ;  /* 0x0000000000007941 */ /* 0x000fea0003800000 */
.L_x_550:
[----:B------:R-:W-:-:S03]  /*17680*/  UMOV UR6, 0xffffffff ;  /* 0xffffffff00067882 */ /* 0x000fc60000000000 */
[----:B------:R-:W-:Y:S05]  /*17690*/  BRA.DIV UR6, `(.L_x_562) ;  /* 0x00000006063c7947 */ /* 0x000fea000b800000 */
[----:B------:R-:W-:-:S13]  /*176a0*/  ELECT P6, URZ, PT ;  /* 0x00000000003f782f */ /* 0x000fda00038c0000 */
.L_x_577:
[----:B------:R-:W-:Y:S04]  /*176b0*/  BSSY B0, `(.L_x_563) ;  /* 0x0000035000007945 */ /* 0x000fe80003800000 */
[----:B------:R-:W-:Y:S05]  /*176c0*/  @!P6 BRA `(.L_x_564) ;  /* 0x0000000000cce947 */ /* 0x000fea0003800000 */
[----:B------:R-:W-:-:S04]  /*176d0*/  ULOP3.LUT UR6, UR40, 0x2, URZ, 0xfc, !UPT ;  /* 0x0000000228067892 */ /* 0x000fc8000f8efc3f */
[----:B------:R-:W-:-:S06]  /*176e0*/  UISETP.NE.AND UP0, UPT, UR6, 0x3, UPT ;  /* 0x000000030600788c */ /* 0x000fcc000bf05270 */
[----:B------:R-:W-:-:S13]  /*176f0*/  PLOP3.LUT P0, PT, PT, PT, UP0, 0x80, 0x0 ;  /* 0x000000000000781c */ /* 0x000fda0003f0f008 */
[----:B------:R-:W-:Y:S05]  /*17700*/  @!P0 BRA `(.L_x_565) ;  /* 0x0000000000048947 */ /* 0x000fea0003800000 */
[----:B------:R-:W-:Y:S01]  /*17710*/  BPT.TRAP 0x1 ;  /* 0x000000040000795c */ /* 0x000fe20000300000 */
.L_x_565:
[----:B------:R-:W0:Y:S01]  /*17720*/  S2R R3, SR_CgaCtaId ;  /* 0x0000000000037919 */ /* 0x000e220000008800 */
[----:B------:R-:W-:-:S04]  /*17730*/  MOV R2, 0x400 ;  /* 0x0000040000027802 */ /* 0x000fc80000000f00 */
[----:B0-----:R-:W-:Y:S02]  /*17740*/  LEA R3, R3, R2, 0x18 ;  /* 0x0000000203037211 */ /* 0x001fe400078ec0ff */
[----:B------:R-:W-:-:S03]  /*17750*/  SHF.L.U32 R2, R0, 0x1f, RZ ;  /* 0x0000001f00027819 */ /* 0x000fc600000006ff */
[----:B------:R-:W-:-:S05]  /*17760*/  VIADD R3, R3, 0x28 ;  /* 0x0000002803037836 */ /* 0x000fca0000000000 */
[----:B------:R-:W-:-:S04]  /*17770*/  LEA R5, R6, R3, 0x3 ;  /* 0x0000000306057211 */ /* 0x000fc800078e18ff */
[----:B------:R-:W0:Y:S02]  /*17780*/  SYNCS.PHASECHK.TRANS64.TRYWAIT P0, [R5+URZ], R2 ;  /* 0x00000002050075a7 */ /* 0x000e24000800017f */
[----:B0-----:R-:W-:Y:S05]  /*17790*/  @!P0 BRA `(.L_x_566) ;  /* 0x00000004001c8947 */ /* 0x001fea0003800000 */
.L_x_578:
[----:B------:R-:W-:-:S05]  /*177a0*/  VIADD R6, R6, 0x1 ;  /* 0x0000000106067836 */ /* 0x000fca0000000000 */
[----:B------:R-:W-:-:S04]  /*177b0*/  ISETP.NE.AND P0, PT, R6, 0x5, PT ;  /* 0x000000050600780c */ /* 0x000fc80003f05270 */
[----:B0-----:R-:W-:Y:S02]  /*177c0*/  SEL R5, RZ, 0x1, P0 ;  /* 0x00000001ff057807 */ /* 0x001fe40000000000 */
[----:B------:R-:W-:Y:S02]  /*177d0*/  SEL R6, R6, RZ, P0 ;  /* 0x000000ff06067207 */ /* 0x000fe40000000000 */
[----:B------:R-:W-:-:S03]  /*177e0*/  LOP3.LUT R5, R0, R5, RZ, 0x3c, !PT ;  /* 0x0000000500057212 */ /* 0x000fc600078e3cff */
[----:B------:R-:W-:Y:S01]  /*177f0*/  IMAD R7, R6, 0x8, R3 ;  /* 0x0000000806077824 */ /* 0x000fe200078e0203 */
[----:B------:R-:W-:-:S04]  /*17800*/  SHF.L.U32 R0, R5, 0x1f, RZ ;  /* 0x0000001f05007819 */ /* 0x000fc800000006ff */
[----:B------:R-:W0:Y:S02]  /*17810*/  SYNCS.PHASECHK.TRANS64.TRYWAIT P0, [R7+URZ], R0 ;  /* 0x00000000070075a7 */ /* 0x000e24000800017f */
[----:B0-----:R-:W-:Y:S05]  /*17820*/  @!P0 BRA `(.L_x_567) ;  /* 0x00000004000c8947 */ /* 0x001fea0003800000 */
.L_x_579:
[----:B0-----:R-:W-:-:S05]  /*17830*/  VIADD R0, R6, 0x1 ;  /* 0x0000000106007836 */ /* 0x001fca0000000000 */
[----:B------:R-:W-:-:S04]  /*17840*/  ISETP.NE.AND P0, PT, R0, 0x5, PT ;  /* 0x000000050000780c */ /* 0x000fc80003f05270 */
[----:B------:R-:W-:Y:S02]  /*17850*/  SEL R2, RZ, 0x1, P0 ;  /* 0x00000001ff027807 */ /* 0x000fe40000000000 */
[----:B------:R-:W-:Y:S02]  /*17860*/  SEL R4, R0, RZ, P0 ;  /* 0x000000ff00047207 */ /* 0x000fe40000000000 */
[----:B------:R-:W-:-:S03]  /*17870*/  LOP3.LUT R5, R5, R2, RZ, 0x3c, !PT ;  /* 0x0000000205057212 */ /* 0x000fc600078e3cff */
[----:B------:R-:W-:Y:S01]  /*17880*/  IMAD R7, R4, 0x8, R3 ;  /* 0x0000000804077824 */ /* 0x000fe200078e0203 */
[----:B------:R-:W-:-:S04]  /*17890*/  SHF.L.U32 R0, R5, 0x1f, RZ ;  /* 0x0000001f05007819 */ /* 0x000fc800000006ff */
[----:B------:R-:W0:Y:S02]  /*178a0*/  SYNCS.PHASECHK.TRANS64.TRYWAIT P0, [R7+URZ], R0 ;  /* 0x00000000070075a7 */ /* 0x000e24000800017f */
[----:B0-----:R-:W-:Y:S05]  /*178b0*/  @!P0 BRA `(.L_x_568) ;  /* 0x0000000000fc8947 */ /* 0x001fea0003800000 */
.L_x_580:
[----:B0-----:R-:W-:-:S05]  /*178c0*/  VIADD R0, R4, 0x1 ;  /* 0x0000000104007836 */ /* 0x001fca0000000000 */
[----:B------:R-:W-:-:S04]  /*178d0*/  ISETP.NE.AND P0, PT, R0, 0x5, PT ;  /* 0x000000050000780c */ /* 0x000fc80003f05270 */
[----:B------:R-:W-:Y:S02]  /*178e0*/  SEL R2, RZ, 0x1, P0 ;  /* 0x00000001ff027807 */ /* 0x000fe40000000000 */
[----:B------:R-:W-:Y:S02]  /*178f0*/  SEL R4, R0, RZ, P0 ;  /* 0x000000ff00047207 */ /* 0x000fe40000000000 */
[----:B------:R-:W-:Y:S02]  /*17900*/  LOP3.LUT R5, R5, R2, RZ, 0x3c, !PT ;  /* 0x0000000205057212 */ /* 0x000fe400078e3cff */
[----:B------:R-:W-:Y:S02]  /*17910*/  LEA R7, R4, R3, 0x3 ;  /* 0x0000000304077211 */ /* 0x000fe400078e18ff */
[----:B------:R-:W-:-:S04]  /*17920*/  SHF.L.U32 R0, R5, 0x1f, RZ ;  /* 0x0000001f05007819 */ /* 0x000fc800000006ff */
[----:B------:R-:W0:Y:S02]  /*17930*/  SYNCS.PHASECHK.TRANS64.TRYWAIT P0, [R7+URZ], R0 ;  /* 0x00000000070075a7 */ /* 0x000e24000800017f */
[----:B0-----:R-:W-:Y:S05]  /*17940*/  @!P0 BRA `(.L_x_569) ;  /* 0x0000000000ec8947 */ /* 0x001fea0003800000 */
.L_x_581:
[----:B0-----:R-:W-:-:S05]  /*17950*/  VIADD R0, R4, 0x1 ;  /* 0x0000000104007836 */ /* 0x001fca0000000000 */
[----:B------:R-:W-:-:S04]  /*17960*/  ISETP.NE.AND P0, PT, R0, 0x5, PT ;  /* 0x000000050000780c */ /* 0x000fc80003f05270 */
[----:B------:R-:W-:Y:S02]  /*17970*/  SEL R2, RZ, 0x1, P0 ;  /* 0x00000001ff027807 */ /* 0x000fe40000000000 */
[----:B------:R-:W-:Y:S02]  /*17980*/  SEL R0, R0, RZ, P0 ;  /* 0x000000ff00007207 */ /* 0x000fe40000000000 */
[----:B------:R-:W-:-:S03]  /*17990*/  LOP3.LUT R2, R5, R2, RZ, 0x3c, !PT ;  /* 0x0000000205027212 */ /* 0x000fc600078e3cff */
[----:B------:R-:W-:Y:S01]  /*179a0*/  IMAD R3, R0, 0x8, R3 ;  /* 0x0000000800037824 */ /* 0x000fe200078e0203 */
[----:B------:R-:W-:-:S07]  /*179b0*/  SHF.L.U32 R0, R2, 0x1f, RZ ;  /* 0x0000001f02007819 */ /* 0x000fce00000006ff */
.L_x_570:
[----:B0-----:R0:W1:Y:S02]  /*179c0*/  SYNCS.PHASECHK.TRANS64.TRYWAIT P0, [R3+URZ], R0 ;  /* 0x00000000030075a7 */ /* 0x001064000800017f */
[----:B-1----:R-:W-:Y:S05]  /*179d0*/  @!P0 NANOSLEEP.SYNCS 0x989680 ;  /* 0x009896800000895d */ /* 0x002fea0003900000 */
[----:B------:R-:W1:Y:S02]  /*179e0*/  @!P0 SYNCS.PHASECHK.TRANS64 P0, [R3+URZ], R0 ;  /* 0x00000000030085a7 */ /* 0x000e64000800007f */
[----:B-1----:R-:W-:Y:S05]  /*179f0*/  @!P0 BRA `(.L_x_570) ;  /* 0xfffffffc00f08947 */ /* 0x002fea000383ffff */
.L_x_564:
[----:B------:R-:W-:Y:S05]  /*17a00*/  BSYNC B0 ;  /* 0x0000000000007941 */ /* 0x000fea0003800000 */
.L_x_563:
[----:B------:R-:W-:Y:S05]  /*17a10*/  EXIT ;  /* 0x000000000000794d */ /* 0x000fea0003800000 */
.L_x_21:
[----:B-1----:R1:W2:Y:S02]  /*17a20*/  SYNCS.PHASECHK.TRANS64.TRYWAIT P1, [R4+URZ], R3 ;  /* 0x00000003040075a7 */ /* 0x0022a4000802017f */
[----:B--2---:R-:W-:Y:S05]  /*17a30*/  @!P1 NANOSLEEP.SYNCS 0x989680 ;  /* 0x009896800000995d */ /* 0x004fea0003900000 */
[----:B------:R-:W2:Y:S02]  /*17a40*/  @!P1 SYNCS.PHASECHK.TRANS64 P1, [R4+URZ], R3 ;  /* 0x00000003040095a7 */ /* 0x000ea4000802007f */
[----:B--2---:R-:W-:Y:S05]  /*17a50*/  @!P1 BRA `(.L_x_21) ;  /* 0xfffffffc00f09947 */ /* 0x004fea000383ffff */
[----:B------:R-:W-:Y:S05]  /*17a60*/  BRA `(.L_x_20) ;  /* 0xfffffe9c002c7947 */ /* 0x000fea000383ffff */
.L_x_26:
[----:B-1----:R1:W2:Y:S02]  /*17a70*/  SYNCS.PHASECHK.TRANS64.TRYWAIT P1, [R5+URZ], R6 ;  /* 0x00000006050075a7 */ /* 0x0022a4000802017f */
[----:B--2---:R-:W-:Y:S05]  /*17a80*/  @!P1 NANOSLEEP.SYNCS 0x989680 ;  /* 0x009896800000995d */ /* 0x004fea0003900000 */
[----:B------:R-:W2:Y:S02]  /*17a90*/  @!P1 SYNCS.PHASECHK.TRANS64 P1, [R5+URZ], R6 ;  /* 0x00000006050095a7 */ /* 0x000ea4000802007f */
[----:B--2---:R-:W-:Y:S05]  /*17aa0*/  @!P1 BRA `(.L_x_26) ;  /* 0xfffffffc00f09947 */ /* 0x004fea000383ffff */
[----:B------:R-:W-:Y:S05]  /*17ab0*/  BRA `(.L_x_25) ;  /* 0xfffffeb0008c7947 */ /* 0x000fea000383ffff */
.L_x_551:
[----:B------:R-:W-:Y:S01]  /*17ac0*/  BSSY B1, `(.L_x_571) ;  /* 0x0000006000017945 */ /* 0x000fe20003800000 */
[----:B------:R-:W-:-:S07]  /*17ad0*/  IMAD.MOV.U32 R15, RZ, RZ, -0x1 ;  /* 0xffffffffff0f7424 */ /* 0x000fce00078e00ff */
[----:B------:R-:W-:Y:S05]  /*17ae0*/  WARPSYNC.COLLECTIVE R15, `(.L_x_572) ;  /* 0x000000000f0c7348 */ /* 0x000fea0003c00000 */
[----:B------:R-:W-:Y:S02]  /*17af0*/  ELECT P6, UR62, PT ;  /* 0x00000000003e782f */ /* 0x000fe400038c0000 */
[----:B------:R-:W-:Y:S01]  /*17b00*/  MOV R14, UR62 ;  /* 0x0000003e000e7c02 */ /* 0x000fe20008000f00 */
[----:B------:R-:W-:Y:S10]  /*17b10*/  ENDCOLLECTIVE ;  /* 0x000000000000791b */ /* 0x000ff40003800000 */
.L_x_572:
[----:B------:R-:W-:Y:S05]  /*17b20*/  BSYNC B1 ;  /* 0x0000000000017941 */ /* 0x000fea0003800000 */
.L_x_571:
[----:B------:R-:W-:Y:S05]  /*17b30*/  BRA `(.L_x_573) ;  /* 0xffffffec00d87947 */ /* 0x000fea000383ffff */
.L_x_554:
[----:B0-----:R0:W2:Y:S02]  /*17b40*/  SYNCS.PHASECHK.TRANS64.TRYWAIT P0, [R10+URZ+0x28], R5 ;  /* 0x000028050a0075a7 */ /* 0x0010a4000800017f */
[----:B--2---:R-:W-:Y:S05]  /*17b50*/  @!P0 NANOSLEEP.SYNCS 0x989680 ;  /* 0x009896800000895d */ /* 0x004fea0003900000 */
[----:B------:R-:W2:Y:S02]  /*17b60*/  @!P0 SYNCS.PHASECHK.TRANS64 P0, [R10+URZ+0x28], R5 ;  /* 0x000028050a0085a7 */ /* 0x000ea4000800007f */
[----:B--2---:R-:W-:Y:S05]  /*17b70*/  @!P0 BRA `(.L_x_554) ;  /* 0xfffffffc00f08947 */ /* 0x004fea000383ffff */
[----:B------:R-:W-:Y:S05]  /*17b80*/  BRA `(.L_x_574) ;  /* 0xfffffff000187947 */ /* 0x000fea000383ffff */
.L_x_562:
[----:B------:R-:W-:Y:S01]  /*17b90*/  BSSY B0, `(.L_x_575) ;  /* 0x0000006000007945 */ /* 0x000fe20003800000 */
[----:B------:R-:W-:-:S07]  /*17ba0*/  IMAD.MOV.U32 R15, RZ, RZ, -0x1 ;  /* 0xffffffffff0f7424 */ /* 0x000fce00078e00ff */
[----:B------:R-:W-:Y:S05]  /*17bb0*/  WARPSYNC.COLLECTIVE R15, `(.L_x_576) ;  /* 0x000000000f0c7348 */ /* 0x000fea0003c00000 */
[----:B------:R-:W-:Y:S02]  /*17bc0*/  ELECT P6, UR62, PT ;  /* 0x00000000003e782f */ /* 0x000fe400038c0000 */
[----:B------:R-:W-:Y:S01]  /*17bd0*/  MOV R14, UR62 ;  /* 0x0000003e000e7c02 */ /* 0x000fe20008000f00 */
[----:B------:R-:W-:Y:S10]  /*17be0*/  ENDCOLLECTIVE ;  /* 0x000000000000791b */ /* 0x000ff40003800000 */
.L_x_576:
[----:B------:R-:W-:Y:S05]  /*17bf0*/  BSYNC B0 ;  /* 0x0000000000007941 */ /* 0x000fea0003800000 */
.L_x_575:
[----:B------:R-:W-:Y:S05]  /*17c00*/  BRA `(.L_x_577) ;  /* 0xfffffff800a87947 */ /* 0x000fea000383ffff */
.L_x_566:
[----:B0-----:R0:W1:Y:S02]  /*17c10*/  SYNCS.PHASECHK.TRANS64.TRYWAIT P0, [R5+URZ], R2 ;  /* 0x00000002050075a7 */ /* 0x001064000800017f */
[----:B-1----:R-:W-:Y:S05]  /*17c20*/  @!P0 NANOSLEEP.SYNCS 0x989680 ;  /* 0x009896800000895d */ /* 0x002fea0003900000 */
[----:B------:R-:W1:Y:S02]  /*17c30*/  @!P0 SYNCS.PHASECHK.TRANS64 P0, [R5+URZ], R2 ;  /* 0x00000002050085a7 */ /* 0x000e64000800007f */
[----:B-1----:R-:W-:Y:S05]  /*17c40*/  @!P0 BRA `(.L_x_566) ;  /* 0xfffffffc00f08947 */ /* 0x002fea000383ffff */
[----:B------:R-:W-:Y:S05]  /*17c50*/  BRA `(.L_x_578) ;  /* 0xfffffff800d07947 */ /* 0x000fea000383ffff */
.L_x_567:
[----:B0-----:R0:W1:Y:S02]  /*17c60*/  SYNCS.PHASECHK.TRANS64.TRYWAIT P0, [R7+URZ], R0 ;  /* 0x00000000070075a7 */ /* 0x001064000800017f */
[----:B-1----:R-:W-:Y:S05]  /*17c70*/  @!P0 NANOSLEEP.SYNCS 0x989680 ;  /* 0x009896800000895d */ /* 0x002fea0003900000 */
[----:B------:R-:W1:Y:S02]  /*17c80*/  @!P0 SYNCS.PHASECHK.TRANS64 P0, [R7+URZ], R0 ;  /* 0x00000000070085a7 */ /* 0x000e64000800007f */
[----:B-1----:R-:W-:Y:S05]  /*17c90*/  @!P0 BRA `(.L_x_567) ;  /* 0xfffffffc00f08947 */ /* 0x002fea000383ffff */
[----:B------:R-:W-:Y:S05]  /*17ca0*/  BRA `(.L_x_579) ;  /* 0xfffffff800e07947 */ /* 0x000fea000383ffff */
.L_x_568:
[----:B0-----:R0:W1:Y:S02]  /*17cb0*/  SYNCS.PHASECHK.TRANS64.TRYWAIT P0, [R7+URZ], R0 ;  /* 0x00000000070075a7 */ /* 0x001064000800017f */
[----:B-1----:R-:W-:Y:S05]  /*17cc0*/  @!P0 NANOSLEEP.SYNCS 0x989680 ;  /* 0x009896800000895d */ /* 0x002fea0003900000 */
[----:B------:R-:W1:Y:S02]  /*17cd0*/  @!P0 SYNCS.PHASECHK.TRANS64 P0, [R7+URZ], R0 ;  /* 0x00000000070085a7 */ /* 0x000e64000800007f */
[----:B-1----:R-:W-:Y:S05]  /*17ce0*/  @!P0 BRA `(.L_x_568) ;  /* 0xfffffffc00f08947 */ /* 0x002fea000383ffff */
[----:B------:R-:W-:Y:S05]  /*17cf0*/  BRA `(.L_x_580) ;  /* 0xfffffff800f07947 */ /* 0x000fea000383ffff */
.L_x_569:
[----:B0-----:R0:W1:Y:S02]  /*17d00*/  SYNCS.PHASECHK.TRANS64.TRYWAIT P0, [R7+URZ], R0 ;  /* 0x00000000070075a7 */ /* 0x001064000800017f */
[----:B-1----:R-:W-:Y:S05]  /*17d10*/  @!P0 NANOSLEEP.SYNCS 0x989680 ;  /* 0x009896800000895d */ /* 0x002fea0003900000 */
[----:B------:R-:W1:Y:S02]  /*17d20*/  @!P0 SYNCS.PHASECHK.TRANS64 P0, [R7+URZ], R0 ;  /* 0x00000000070085a7 */ /* 0x000e64000800007f */
[----:B-1----:R-:W-:Y:S05]  /*17d30*/  @!P0 BRA `(.L_x_569) ;  /* 0xfffffffc00f08947 */ /* 0x002fea000383ffff */
[----:B------:R-:W-:Y:S05]  /*17d40*/  BRA `(.L_x_581) ;  /* 0xfffffffc00007947 */ /* 0x000fea000383ffff */
.L_x_582:
[----:B------:R-:W-:-:S00]  /*17d50*/  BRA `(.L_x_582) ;  /* 0xfffffffc00fc7947 */ /* 0x000fc0000383ffff */
[----:B------:R-:W-:-:S00]  /*17d60*/  NOP ;  /* 0x0000000000007918 */ /* 0x000fc00000000000 */
        /* <DEDUP_REMOVED lines=9> */
.L_x_583:


//--------------------- .nv.global.init           --------------------------
	.section	.nv.global.init,"aw",@progbits
.nv.global.init:
	.type		$str$22,@object
	.size		$str$22,($str$23 - $str$22)
$str$22:
        /*0000*/ 	.byte	0x6b, 0x5f, 0x74, 0x69, 0x6c, 0x65, 0x5f, 0x63, 0x6f, 0x75, 0x6e, 0x74, 0x20, 0x3e, 0x3d, 0x20
        /*0010*/ 	.byte	0x31, 0x00
	.type		$str$23,@object
	.size		$str$23,(__unnamed_1 - $str$23)
$str$23:
        /*0012*/ 	.byte	0x2f, 0x74, 0x6d, 0x70, 0x2f, 0x63, 0x75, 0x74, 0x6c, 0x61, 0x73, 0x73, 0x5f, 0x73, 0x77, 0x65
        /*0022*/ 	.byte	0x65, 0x70, 0x5f, 0x73, 0x72, 0x63, 0x2f, 0x69, 0x6e, 0x63, 0x6c, 0x75, 0x64, 0x65, 0x2f, 0x63
        /*0032*/ 	.byte	0x75, 0x74, 0x6c, 0x61, 0x73, 0x73, 0x2f, 0x67, 0x65, 0x6d, 0x6d, 0x2f, 0x63, 0x6f, 0x6c, 0x6c
        /*0042*/ 	.byte	0x65, 0x63, 0x74, 0x69, 0x76, 0x65, 0x2f, 0x73, 0x6d, 0x39, 0x30, 0x5f, 0x6d, 0x6d, 0x61, 0x5f
        /*0052*/ 	.byte	0x74, 0x6d, 0x61, 0x5f, 0x67, 0x6d, 0x6d, 0x61, 0x5f, 0x73, 0x73, 0x5f, 0x77, 0x61, 0x72, 0x70
        /*0062*/ 	.byte	0x73, 0x70, 0x65, 0x63, 0x69, 0x61, 0x6c, 0x69, 0x7a, 0x65, 0x64, 0x2e, 0x68, 0x70, 0x70, 0x00
	.type		__unnamed_1,@object
	.size		__unnamed_1,(.L_0 - __unnamed_1)
__unnamed_1:
        /* <DEDUP_REMOVED lines=182> */
        /*0bd2*/ 	.byte	0x5d, 0x00
.L_0:


//--------------------- .nv.shared._ZN7cutlass13device_kernelINS_4gemm6kernel13GemmUniversalIN4cute5tupleIJiiiiEEENS1_10collective13CollectiveMmaINS1_34MainloopSm90TmaGmmaWarpSpecializedILi5ENS5_IJNS4_1CILi2EEESB_NSA_ILi1EEEEEENS1_35KernelTmaWarpSpecializedCooperativeEEENS5_IJNSA_ILi256EEESG_NSA_ILi32EEEEEENS_6half_tENS5_IJlSC_lEEESJ_SK_NS4_8TiledMMAINS4_8MMA_AtomIJNS4_4SM904GMMA26MMA_64x256x16_F32F16F16_SSILNSO_5MajorE0ELSQ_0ELNSO_7ScaleInE1ELSR_1EEEEEENS4_6LayoutINS5_IJSB_SC_SC_EEENS5_IJSC_NSA_ILi0EEESW_EEEEENS5_IJNS4_10UnderscoreESZ_SZ_EEEEENS4_23SM90_TMA_LOAD_MULTICASTENS4_14ComposedLayoutINS4_7SwizzleILi2ELi4ELi3EEENS4_18smem_ptr_flag_bitsILi16EEENSU_INS5_IJNSA_ILi8EEESH_EEENS5_IJSH_SC_EEEEEEEvNS4_8identityES12_S1C_vS1D_EENS_8epilogue10collective6detail29Sm90TmaWarpSpecializedAdapterINS1G_15DefaultEpilogueISJ_SK_SK_NS1F_6thread17LinearCombinationISJ_Li1EffLNS1K_9ScaleType4KindE0ELNS_15FloatRoundStyleE2ESJ_EENS1_15EpilogueDefaultEEEEEvvEEEEvNT_6ParamsE --------------------------
	.section	.nv.shared._ZN7cutlass13device_kernelINS_4gemm6kernel13GemmUniversalIN4cute5tupleIJiiiiEEENS1_10collective13CollectiveMmaINS1_34MainloopSm90TmaGmmaWarpSpecializedILi5ENS5_IJNS4_1CILi2EEESB_NSA_ILi1EEEEEENS1_35KernelTmaWarpSpecializedCooperativeEEENS5_IJNSA_ILi256EEESG_NSA_ILi32EEEEEENS_6half_tENS5_IJlSC_lEEESJ_SK_NS4_8TiledMMAINS4_8MMA_AtomIJNS4_4SM904GMMA26MMA_64x256x16_F32F16F16_SSILNSO_5MajorE0ELSQ_0ELNSO_7ScaleInE1ELSR_1EEEEEENS4_6LayoutINS5_IJSB_SC_SC_EEENS5_IJSC_NSA_ILi0EEESW_EEEEENS5_IJNS4_10UnderscoreESZ_SZ_EEEEENS4_23SM90_TMA_LOAD_MULTICASTENS4_14ComposedLayoutINS4_7SwizzleILi2ELi4ELi3EEENS4_18smem_ptr_flag_bitsILi16EEENSU_INS5_IJNSA_ILi8EEESH_EEENS5_IJSH_SC_EEEEEEEvNS4_8identityES12_S1C_vS1D_EENS_8epilogue10collective6detail29Sm90TmaWarpSpecializedAdapterINS1G_15DefaultEpilogueISJ_SK_SK_NS1F_6thread17LinearCombinationISJ_Li1EffLNS1K_9ScaleType4KindE0ELNS_15FloatRoundStyleE2ESJ_EENS1_15EpilogueDefaultEEEEEvvEEEEvNT_6ParamsE,"aw",@nobits
	.sectionflags	@""
	.align	16
	.zero		1024


//--------------------- .nv.shared.reserved.0     --------------------------
	.section	.nv.shared.reserved.0,"aw",@nobits
	.weak		__nv_reservedSMEM_offset_0_alias
	.size		__nv_reservedSMEM_offset_0_alias, 0, 0
	.other		__nv_reservedSMEM_offset_0_alias,@"STO_CUDA_RESERVED_SHARED STV_DEFAULT"
__nv_reservedSMEM_offset_0_alias:
	.zero		0


//--------------------- .nv.global                --------------------------
	.section	.nv.global,"aw",@nobits
.nv.global:
	.type		_ZN39_INTERNAL_28d4b970_4_k_cu_d25db397_41344cute1_E,@object
	.size		_ZN39_INTERNAL_28d4b970_4_k_cu_d25db397_41344cute1_E,(_ZN39_INTERNAL_28d4b970_4_k_cu_d25db397_41344cuda3std3__45__cpo6cbeginE - _ZN39_INTERNAL_28d4b970_4_k_cu_d25db397_41344cute1_E)
_ZN39_INTERNAL_28d4b970_4_k_cu_d25db397_41344cute1_E:
	.zero		1
	.type		_ZN39_INTERNAL_28d4b970_4_k_cu_d25db397_41344cuda3std3__45__cpo6cbeginE,@object
	.size		_ZN39_INTERNAL_28d4b970_4_k_cu_d25db397_41344cuda3std3__45__cpo6cbeginE,(_ZN39_INTERNAL_28d4b970_4_k_cu_d25db397_41344cuda3std3__48in_placeE - _ZN39_INTERNAL_28d4b970_4_k_cu_d25db397_41344cuda3std3__45__cpo6cbeginE)
_ZN39_INTERNAL_28d4b970_4_k_cu_d25db397_41344cuda3std3__45__cpo6cbeginE:
	.zero		1
	.type		_ZN39_INTERNAL_28d4b970_4_k_cu_d25db397_41344cuda3std3__48in_placeE,@object
	.size		_ZN39_INTERNAL_28d4b970_4_k_cu_d25db397_41344cuda3std3__48in_placeE,(_ZN39_INTERNAL_28d4b970_4_k_cu_d25db397_41344cuda3std6ranges3__45__cpo9iter_moveE - _ZN39_INTERNAL_28d4b970_4_k_cu_d25db397_41344cuda3std3__48in_placeE)
_ZN39_INTERNAL_28d4b970_4_k_cu_d25db397_41344cuda3std3__48in_placeE:
	.zero		1
	.type		_ZN39_INTERNAL_28d4b970_4_k_cu_d25db397_41344cuda3std6ranges3__45__cpo9iter_moveE,@object
	.size		_ZN39_INTERNAL_28d4b970_4_k_cu_d25db397_41344cuda3std6ranges3__45__cpo9iter_moveE,(_ZN39_INTERNAL_28d4b970_4_k_cu_d25db397_41344cuda3std3__45__cpo5beginE - _ZN39_INTERNAL_28d4b970_4_k_cu_d25db397_41344cuda3std6ranges3__45__cpo9iter_moveE)
_ZN39_INTERNAL_28d4b970_4_k_cu_d25db397_41344cuda3std6ranges3__45__cpo9iter_moveE:
	.zero		1
	.type		_ZN39_INTERNAL_28d4b970_4_k_cu_d25db397_41344cuda3std3__45__cpo5beginE,@object
	.size		_ZN39_INTERNAL_28d4b970_4_k_cu_d25db397_41344cuda3std3__45__cpo5beginE,(_ZN39_INTERNAL_28d4b970_4_k_cu_d25db397_41344cuda3std3__441_GLOBAL__N__28d4b970_4_k_cu_d25db397_41346ignoreE - _ZN39_INTERNAL_28d4b970_4_k_cu_d25db397_41344cuda3std3__45__cpo5beginE)
_ZN39_INTERNAL_28d4b970_4_k_cu_d25db397_41344cuda3std3__45__cpo5beginE:
	.zero		1
	.type		_ZN39_INTERNAL_28d4b970_4_k_cu_d25db397_41344cuda3std3__441_GLOBAL__N__28d4b970_4_k_cu_d25db397_41346ignoreE,@object
	.size		_ZN39_INTERNAL_28d4b970_4_k_cu_d25db397_41344cuda3std3__441_GLOBAL__N__28d4b970_4_k_cu_d25db397_41346ignoreE,(_ZN39_INTERNAL_28d4b970_4_k_cu_d25db397_41344cute7productE - _ZN39_INTERNAL_28d4b970_4_k_cu_d25db397_41344cuda3std3__441_GLOBAL__N__28d4b970_4_k_cu_d25db397_41346ignoreE)
_ZN39_INTERNAL_28d4b970_4_k_cu_d25db397_41344cuda3std3__441_GLOBAL__N__28d4b970_4_k_cu_d25db397_41346ignoreE:
	.zero		1
	.type		_ZN39_INTERNAL_28d4b970_4_k_cu_d25db397_41344cute7productE,@object
	.size		_ZN39_INTERNAL_28d4b970_4_k_cu_d25db397_41344cute7productE,(_ZN39_INTERNAL_28d4b970_4_k_cu_d25db397_41344cuda3std3__45__cpo3endE - _ZN39_INTERNAL_28d4b970_4_k_cu_d25db397_41344cute7productE)
_ZN39_INTERNAL_28d4b970_4_k_cu_d25db397_41344cute7productE:
	.zero		1
	.type		_ZN39_INTERNAL_28d4b970_4_k_cu_d25db397_41344cuda3std3__45__cpo3endE,@object
	.size		_ZN39_INTERNAL_28d4b970_4_k_cu_d25db397_41344cuda3std3__45__cpo3endE,(_ZN39_INTERNAL_28d4b970_4_k_cu_d25db397_41344cuda3std3__419piecewise_constructE - _ZN39_INTERNAL_28d4b970_4_k_cu_d25db397_41344cuda3std3__45__cpo3endE)
_ZN39_INTERNAL_28d4b970_4_k_cu_d25db397_41344cuda3std3__45__cpo3endE:
	.zero		1
	.type		_ZN39_INTERNAL_28d4b970_4_k_cu_d25db397_41344cuda3std3__419piecewise_constructE,@object
	.size		_ZN39_INTERNAL_28d4b970_4_k_cu_d25db397_41344cuda3std3__419piecewise_constructE,(_ZN39_INTERNAL_28d4b970_4_k_cu_d25db397_41344cuda3std3__45__cpo4cendE - _ZN39_INTERNAL_28d4b970_4_k_cu_d25db397_41344cuda3std3__419piecewise_constructE)
_ZN39_INTERNAL_28d4b970_4_k_cu_d25db397_41344cuda3std3__419piecewise_constructE:
	.zero		1
	.type		_ZN39_INTERNAL_28d4b970_4_k_cu_d25db397_41344cuda3std3__45__cpo4cendE,@object
	.size		_ZN39_INTERNAL_28d4b970_4_k_cu_d25db397_41344cuda3std3__45__cpo4cendE,(_ZN39_INTERNAL_28d4b970_4_k_cu_d25db397_41344cuda3std6ranges3__45__cpo4swapE - _ZN39_INTERNAL_28d4b970_4_k_cu_d25db397_41344cuda3std3__45__cpo4cendE)
_ZN39_INTERNAL_28d4b970_4_k_cu_d25db397_41344cuda3std3__45__cpo4cendE:
	.zero		1
	.type		_ZN39_INTERNAL_28d4b970_4_k_cu_d25db397_41344cuda3std6ranges3__45__cpo4swapE,@object
	.size		_ZN39_INTERNAL_28d4b970_4_k_cu_d25db397_41344cuda3std6ranges3__45__cpo4swapE,(.L_8 - _ZN39_INTERNAL_28d4b970_4_k_cu_d25db397_41344cuda3std6ranges3__45__cpo4swapE)
_ZN39_INTERNAL_28d4b970_4_k_cu_d25db397_41344cuda3std6ranges3__45__cpo4swapE:
	.zero		1
.L_8:


//--------------------- .nv.constant0._ZN7cutlass13device_kernelINS_4gemm6kernel13GemmUniversalIN4cute5tupleIJiiiiEEENS1_10collective13CollectiveMmaINS1_34MainloopSm90TmaGmmaWarpSpecializedILi5ENS5_IJNS4_1CILi2EEESB_NSA_ILi1EEEEEENS1_35KernelTmaWarpSpecializedCooperativeEEENS5_IJNSA_ILi256EEESG_NSA_ILi32EEEEEENS_6half_tENS5_IJlSC_lEEESJ_SK_NS4_8TiledMMAINS4_8MMA_AtomIJNS4_4SM904GMMA26MMA_64x256x16_F32F16F16_SSILNSO_5MajorE0ELSQ_0ELNSO_7ScaleInE1ELSR_1EEEEEENS4_6LayoutINS5_IJSB_SC_SC_EEENS5_IJSC_NSA_ILi0EEESW_EEEEENS5_IJNS4_10UnderscoreESZ_SZ_EEEEENS4_23SM90_TMA_LOAD_MULTICASTENS4_14ComposedLayoutINS4_7SwizzleILi2ELi4ELi3EEENS4_18smem_ptr_flag_bitsILi16EEENSU_INS5_IJNSA_ILi8EEESH_EEENS5_IJSH_SC_EEEEEEEvNS4_8identityES12_S1C_vS1D_EENS_8epilogue10collective6detail29Sm90TmaWarpSpecializedAdapterINS1G_15DefaultEpilogueISJ_SK_SK_NS1F_6thread17LinearCombinationISJ_Li1EffLNS1K_9ScaleType4KindE0ELNS_15FloatRoundStyleE2ESJ_EENS1_15EpilogueDefaultEEEEEvvEEEEvNT_6ParamsE --------------------------
	.section	.nv.constant0._ZN7cutlass13device_kernelINS_4gemm6kernel13GemmUniversalIN4cute5tupleIJiiiiEEENS1_10collective13CollectiveMmaINS1_34MainloopSm90TmaGmmaWarpSpecializedILi5ENS5_IJNS4_1CILi2EEESB_NSA_ILi1EEEEEENS1_35KernelTmaWarpSpecializedCooperativeEEENS5_IJNSA_ILi256EEESG_NSA_ILi32EEEEEENS_6half_tENS5_IJlSC_lEEESJ_SK_NS4_8TiledMMAINS4_8MMA_AtomIJNS4_4SM904GMMA26MMA_64x256x16_F32F16F16_SSILNSO_5MajorE0ELSQ_0ELNSO_7ScaleInE1ELSR_1EEEEEENS4_6LayoutINS5_IJSB_SC_SC_EEENS5_IJSC_NSA_ILi0EEESW_EEEEENS5_IJNS4_10UnderscoreESZ_SZ_EEEEENS4_23SM90_TMA_LOAD_MULTICASTENS4_14ComposedLayoutINS4_7SwizzleILi2ELi4ELi3EEENS4_18smem_ptr_flag_bitsILi16EEENSU_INS5_IJNSA_ILi8EEESH_EEENS5_IJSH_SC_EEEEEEEvNS4_8identityES12_S1C_vS1D_EENS_8epilogue10collective6detail29Sm90TmaWarpSpecializedAdapterINS1G_15DefaultEpilogueISJ_SK_SK_NS1F_6thread17LinearCombinationISJ_Li1EffLNS1K_9ScaleType4KindE0ELNS_15FloatRoundStyleE2ESJ_EENS1_15EpilogueDefaultEEEEEvvEEEEvNT_6ParamsE,"a",@progbits
	.sectionflags	@""
	.align	4
.nv.constant0._ZN7cutlass13device_kernelINS_4gemm6kernel13GemmUniversalIN4cute5tupleIJiiiiEEENS1_10collective13CollectiveMmaINS1_34MainloopSm90TmaGmmaWarpSpecializedILi5ENS5_IJNS4_1CILi2EEESB_NSA_ILi1EEEEEENS1_35KernelTmaWarpSpecializedCooperativeEEENS5_IJNSA_ILi256EEESG_NSA_ILi32EEEEEENS_6half_tENS5_IJlSC_lEEESJ_SK_NS4_8TiledMMAINS4_8MMA_AtomIJNS4_4SM904GMMA26MMA_64x256x16_F32F16F16_SSILNSO_5MajorE0ELSQ_0ELNSO_7ScaleInE1ELSR_1EEEEEENS4_6LayoutINS5_IJSB_SC_SC_EEENS5_IJSC_NSA_ILi0EEESW_EEEEENS5_IJNS4_10UnderscoreESZ_SZ_EEEEENS4_23SM90_TMA_LOAD_MULTICASTENS4_14ComposedLayoutINS4_7SwizzleILi2ELi4ELi3EEENS4_18smem_ptr_flag_bitsILi16EEENSU_INS5_IJNSA_ILi8EEESH_EEENS5_IJSH_SC_EEEEEEEvNS4_8identityES12_S1C_vS1D_EENS_8epilogue10collective6detail29Sm90TmaWarpSpecializedAdapterINS1G_15DefaultEpilogueISJ_SK_SK_NS1F_6thread17LinearCombinationISJ_Li1EffLNS1K_9ScaleType4KindE0ELNS_15FloatRoundStyleE2ESJ_EENS1_15EpilogueDefaultEEEEEvvEEEEvNT_6ParamsE:
	.zero		1664


//--------------------- SYMBOLS --------------------------

	.type		.nv.reservedSmem.offset0,@object
	.size		.nv.reservedSmem.offset0,0x4
	.type		__assertfail,@function
